// auto-generated by cutlass_sweep.gemm — config: {"arch": "sm_100", "cluster_m": 4, "cluster_n": 2, "dtype": "fp16", "dtype_b": "fp16", "layout": "nt", "stages": 0, "tile_k": 128, "tile_m": 128, "tile_n": 128}
#include "cutlass/cutlass.h"
#include "cutlass/gemm/collective/collective_builder.hpp"
#include "cutlass/gemm/device/gemm_universal_adapter.h"
#include "cutlass/gemm/kernel/gemm_universal.hpp"
#include "cutlass/epilogue/collective/collective_builder.hpp"

using ElemA = cutlass::half_t;
using ElemB = cutlass::half_t;
using ElemCD = cutlass::half_t;
using Acc  = float;
using TileShape    = cute::Shape<cute::_128, cute::_128, cute::_128>;
using ClusterShape = cute::Shape<cute::_4, cute::_2, cute::_1>;

using CollectiveEpilogue = typename cutlass::epilogue::collective::CollectiveBuilder<
    cutlass::arch::Sm100, cutlass::arch::OpClassTensorOp,
    TileShape, ClusterShape,
    cutlass::epilogue::collective::EpilogueTileAuto,
    Acc, Acc,
    ElemCD, cutlass::layout::RowMajor, 128 / cutlass::sizeof_bits<ElemCD>::value,
    ElemCD, cutlass::layout::RowMajor, 128 / cutlass::sizeof_bits<ElemCD>::value,
    cutlass::epilogue::collective::EpilogueScheduleAuto
  >::CollectiveOp;

using CollectiveMainloop = typename cutlass::gemm::collective::CollectiveBuilder<
    cutlass::arch::Sm100, cutlass::arch::OpClassTensorOp,
    ElemA, cutlass::layout::RowMajor, 128 / cutlass::sizeof_bits<ElemA>::value,
    ElemB, cutlass::layout::ColumnMajor, 128 / cutlass::sizeof_bits<ElemB>::value,
    Acc,
    TileShape, ClusterShape,
    cutlass::gemm::collective::StageCountAutoCarveout<static_cast<int>(sizeof(typename CollectiveEpilogue::SharedStorage))>,
    cutlass::gemm::collective::KernelScheduleAuto
  >::CollectiveOp;

using GemmKernel = cutlass::gemm::kernel::GemmUniversal<
    cute::Shape<int,int,int,int>,
    CollectiveMainloop,
    CollectiveEpilogue
>;
using Gemm = cutlass::gemm::device::GemmUniversalAdapter<GemmKernel>;

// Force the device kernel symbol into the cubin without needing a host main.
auto* _anchor = &cutlass::device_kernel<GemmKernel>;


// ===== COMPILED SASS (sm_100a) =====

	.target	sm_100a

	.elftype	@"ET_EXEC"


//--------------------- .note.nv.tkinfo           --------------------------
	.section	.note.nv.tkinfo,"",@"SHT_NOTE"
	.sectionflags	@"SHF_NOTE_NV_TKINFO"
	.tkinfo
        /*0018*/ 	.word	0x00000002
        /*0030*/ 	.string	""
        /*0030*/ 	.string	"ptxas"
        /*0030*/ 	.string	"Cuda compilation tools, release 13.0, V13.0.88"
        /*0030*/ 	.string	"Build cuda_13.0.r13.0/compiler.36424714_0"
        /*0030*/ 	.string	"-arch sm_100a -m 64 "



//--------------------- .note.nv.cuinfo           --------------------------
	.section	.note.nv.cuinfo,"",@"SHT_NOTE"
	.sectionflags	@"SHF_NOTE_NV_CUINFO"
        /*0018*/ 	.short	0x0002
        /*001a*/ 	.short	0x0064
        /*001c*/ 	.short	0x0082
	.zero		2


//--------------------- .nv.info                  --------------------------
	.section	.nv.info,"",@"SHT_CUDA_INFO"
	.align	4


	//----- nvinfo : EIATTR_REGCOUNT
	.align		4
        /*0000*/ 	.byte	0x04, 0x2f
        /*0002*/ 	.short	(.L_19 - .L_18)
	.align		4
.L_18:
        /*0004*/ 	.word	index@(_ZN7cutlass13device_kernelINS_4gemm6kernel13GemmUniversalIN4cute5tupleIJiiiiEEENS1_10collective13CollectiveMmaINS1_35MainloopSm100TmaUmmaWarpSpecializedILi6ELi2ELi4ENS5_IJNS4_1CILi4EEENSA_ILi2EEENSA_ILi1EEEEEEEENS5_IJNSA_ILi128EEESG_SG_EEENS_6half_tENS5_IJlSD_lEEESI_SJ_NS4_8TiledMMAINS4_8MMA_AtomIJNS4_26SM100_MMA_F16BF16_2x1SM_SSISI_SI_fLi128ELi128ELNS4_4UMMA5MajorE0ELSO_0ELNSN_7ScaleInE0ELSP_0EEEEEENS4_6LayoutINS5_IJSD_SD_SD_EEENS5_IJNSA_ILi0EEESU_SU_EEEEENS5_IJNS4_10UnderscoreESX_SX_EEEEENS4_28SM100_TMA_2SM_LOAD_MULTICASTENS4_14ComposedLayoutINS4_7SwizzleILi3ELi4ELi3EEENS4_18smem_ptr_flag_bitsILi16EEENSS_INS5_IJNSA_ILi8EEENSA_ILi64EEEEEENS5_IJS17_SD_EEEEEEEvNS4_8identityES10_S1B_vS1C_EENS_8epilogue10collective18CollectiveEpilogueINS1E_23Sm100TmaWarpSpecializedILi4ELi2ELi16ELb1ELb0EEEJNS5_IJS17_SG_SG_EEENS5_IJNSS_IS17_SD_EENSS_INS5_IJNSA_ILi16EEESC_EEENS5_IJSD_S17_EEEEEEEESI_SJ_SI_SJ_NS1E_6fusion15FusionCallbacksIS1I_NS1Q_17LinearCombinationISI_fSI_fLNS_15FloatRoundStyleE2EEES1J_S1P_JEEENS4_5SM1004TMEM4LOAD26SM100_TMEM_LOAD_32dp32b16xENS4_13SM90_TMA_LOADENS11_INS12_ILi1ELi4ELi3EEES15_NSS_INS5_IJS16_S1L_EEENS5_IJS1L_SD_EEEEEEENS4_39AutoVectorizingCopyWithAssumedAlignmentILi128EEENS4_14SM90_TMA_STOREES25_S27_S27_EEEvvEEEEvNT_6ParamsE)
        /*0008*/ 	.word	0x00000045


	//----- nvinfo : EIATTR_FRAME_SIZE
	.align		4
.L_19:
        /*000c*/ 	.byte	0x04, 0x11
        /*000e*/ 	.short	(.L_21 - .L_20)
	.align		4
.L_20:
        /*0010*/ 	.word	index@($__internal_2_$__cuda_sm10x_tcgen05_guardrail_trap_unallocated_columns_being_dealloced)
        /*0014*/ 	.word	0x00000000


	//----- nvinfo : EIATTR_FRAME_SIZE
	.align		4
.L_21:
        /*0018*/ 	.byte	0x04, 0x11
        /*001a*/ 	.short	(.L_23 - .L_22)
	.align		4
.L_22:
        /*001c*/ 	.word	index@($__internal_1_$__cuda_sm10x_tcgen05_guardrail_trap_phase_invalid_during_alloc)
        /*0020*/ 	.word	0x00000000


	//----- nvinfo : EIATTR_FRAME_SIZE
	.align		4
.L_23:
        /*0024*/ 	.byte	0x04, 0x11
        /*0026*/ 	.short	(.L_25 - .L_24)
	.align		4
.L_24:
        /*0028*/ 	.word	index@($__internal_0_$__cuda_sm10x_tcgen05_guardrail_trap_col_being_dealloced_not_returned_by_alloc)
        /*002c*/ 	.word	0x00000000


	//----- nvinfo : EIATTR_FRAME_SIZE
	.align		4
.L_25:
        /*0030*/ 	.byte	0x04, 0x11
        /*0032*/ 	.short	(.L_27 - .L_26)
	.align		4
.L_26:
        /*0034*/ 	.word	index@(_ZN7cutlass13device_kernelINS_4gemm6kernel13GemmUniversalIN4cute5tupleIJiiiiEEENS1_10collective13CollectiveMmaINS1_35MainloopSm100TmaUmmaWarpSpecializedILi6ELi2ELi4ENS5_IJNS4_1CILi4EEENSA_ILi2EEENSA_ILi1EEEEEEEENS5_IJNSA_ILi128EEESG_SG_EEENS_6half_tENS5_IJlSD_lEEESI_SJ_NS4_8TiledMMAINS4_8MMA_AtomIJNS4_26SM100_MMA_F16BF16_2x1SM_SSISI_SI_fLi128ELi128ELNS4_4UMMA5MajorE0ELSO_0ELNSN_7ScaleInE0ELSP_0EEEEEENS4_6LayoutINS5_IJSD_SD_SD_EEENS5_IJNSA_ILi0EEESU_SU_EEEEENS5_IJNS4_10UnderscoreESX_SX_EEEEENS4_28SM100_TMA_2SM_LOAD_MULTICASTENS4_14ComposedLayoutINS4_7SwizzleILi3ELi4ELi3EEENS4_18smem_ptr_flag_bitsILi16EEENSS_INS5_IJNSA_ILi8EEENSA_ILi64EEEEEENS5_IJS17_SD_EEEEEEEvNS4_8identityES10_S1B_vS1C_EENS_8epilogue10collective18CollectiveEpilogueINS1E_23Sm100TmaWarpSpecializedILi4ELi2ELi16ELb1ELb0EEEJNS5_IJS17_SG_SG_EEENS5_IJNSS_IS17_SD_EENSS_INS5_IJNSA_ILi16EEESC_EEENS5_IJSD_S17_EEEEEEEESI_SJ_SI_SJ_NS1E_6fusion15FusionCallbacksIS1I_NS1Q_17LinearCombinationISI_fSI_fLNS_15FloatRoundStyleE2EEES1J_S1P_JEEENS4_5SM1004TMEM4LOAD26SM100_TMEM_LOAD_32dp32b16xENS4_13SM90_TMA_LOADENS11_INS12_ILi1ELi4ELi3EEES15_NSS_INS5_IJS16_S1L_EEENS5_IJS1L_SD_EEEEEEENS4_39AutoVectorizingCopyWithAssumedAlignmentILi128EEENS4_14SM90_TMA_STOREES25_S27_S27_EEEvvEEEEvNT_6ParamsE)
        /*0038*/ 	.word	0x00000000


	//----- nvinfo : EIATTR_MIN_STACK_SIZE
	.align		4
.L_27:
        /*003c*/ 	.byte	0x04, 0x12
        /*003e*/ 	.short	(.L_29 - .L_28)
	.align		4
.L_28:
        /*0040*/ 	.word	index@(_ZN7cutlass13device_kernelINS_4gemm6kernel13GemmUniversalIN4cute5tupleIJiiiiEEENS1_10collective13CollectiveMmaINS1_35MainloopSm100TmaUmmaWarpSpecializedILi6ELi2ELi4ENS5_IJNS4_1CILi4EEENSA_ILi2EEENSA_ILi1EEEEEEEENS5_IJNSA_ILi128EEESG_SG_EEENS_6half_tENS5_IJlSD_lEEESI_SJ_NS4_8TiledMMAINS4_8MMA_AtomIJNS4_26SM100_MMA_F16BF16_2x1SM_SSISI_SI_fLi128ELi128ELNS4_4UMMA5MajorE0ELSO_0ELNSN_7ScaleInE0ELSP_0EEEEEENS4_6LayoutINS5_IJSD_SD_SD_EEENS5_IJNSA_ILi0EEESU_SU_EEEEENS5_IJNS4_10UnderscoreESX_SX_EEEEENS4_28SM100_TMA_2SM_LOAD_MULTICASTENS4_14ComposedLayoutINS4_7SwizzleILi3ELi4ELi3EEENS4_18smem_ptr_flag_bitsILi16EEENSS_INS5_IJNSA_ILi8EEENSA_ILi64EEEEEENS5_IJS17_SD_EEEEEEEvNS4_8identityES10_S1B_vS1C_EENS_8epilogue10collective18CollectiveEpilogueINS1E_23Sm100TmaWarpSpecializedILi4ELi2ELi16ELb1ELb0EEEJNS5_IJS17_SG_SG_EEENS5_IJNSS_IS17_SD_EENSS_INS5_IJNSA_ILi16EEESC_EEENS5_IJSD_S17_EEEEEEEESI_SJ_SI_SJ_NS1E_6fusion15FusionCallbacksIS1I_NS1Q_17LinearCombinationISI_fSI_fLNS_15FloatRoundStyleE2EEES1J_S1P_JEEENS4_5SM1004TMEM4LOAD26SM100_TMEM_LOAD_32dp32b16xENS4_13SM90_TMA_LOADENS11_INS12_ILi1ELi4ELi3EEES15_NSS_INS5_IJS16_S1L_EEENS5_IJS1L_SD_EEEEEEENS4_39AutoVectorizingCopyWithAssumedAlignmentILi128EEENS4_14SM90_TMA_STOREES25_S27_S27_EEEvvEEEEvNT_6ParamsE)
        /*0044*/ 	.word	0x00000000
.L_29:


//--------------------- .nv.compat                --------------------------
	.section	.nv.compat,"",@"SHT_CUDA_COMPAT_INFO"
	.align	4
        /*0000*/ 	.byte	0x02, 0x09, 0x01, 0x00, 0x02, 0x02, 0x02, 0x00, 0x02, 0x05, 0x05, 0x00, 0x03, 0x07, 0x01, 0x01
        /*0010*/ 	.byte	0x02, 0x03, 0x01, 0x00, 0x02, 0x06, 0x01, 0x00, 0x04, 0x0b, 0x08, 0x00, 0x09, 0x00, 0x00, 0x00
        /*0020*/ 	.byte	0x00, 0x00, 0x00, 0x00


//--------------------- .nv.info._ZN7cutlass13device_kernelINS_4gemm6kernel13GemmUniversalIN4cute5tupleIJiiiiEEENS1_10collective13CollectiveMmaINS1_35MainloopSm100TmaUmmaWarpSpecializedILi6ELi2ELi4ENS5_IJNS4_1CILi4EEENSA_ILi2EEENSA_ILi1EEEEEEEENS5_IJNSA_ILi128EEESG_SG_EEENS_6half_tENS5_IJlSD_lEEESI_SJ_NS4_8TiledMMAINS4_8MMA_AtomIJNS4_26SM100_MMA_F16BF16_2x1SM_SSISI_SI_fLi128ELi128ELNS4_4UMMA5MajorE0ELSO_0ELNSN_7ScaleInE0ELSP_0EEEEEENS4_6LayoutINS5_IJSD_SD_SD_EEENS5_IJNSA_ILi0EEESU_SU_EEEEENS5_IJNS4_10UnderscoreESX_SX_EEEEENS4_28SM100_TMA_2SM_LOAD_MULTICASTENS4_14ComposedLayoutINS4_7SwizzleILi3ELi4ELi3EEENS4_18smem_ptr_flag_bitsILi16EEENSS_INS5_IJNSA_ILi8EEENSA_ILi64EEEEEENS5_IJS17_SD_EEEEEEEvNS4_8identityES10_S1B_vS1C_EENS_8epilogue10collective18CollectiveEpilogueINS1E_23Sm100TmaWarpSpecializedILi4ELi2ELi16ELb1ELb0EEEJNS5_IJS17_SG_SG_EEENS5_IJNSS_IS17_SD_EENSS_INS5_IJNSA_ILi16EEESC_EEENS5_IJSD_S17_EEEEEEEESI_SJ_SI_SJ_NS1E_6fusion15FusionCallbacksIS1I_NS1Q_17LinearCombinationISI_fSI_fLNS_15FloatRoundStyleE2EEES1J_S1P_JEEENS4_5SM1004TMEM4LOAD26SM100_TMEM_LOAD_32dp32b16xENS4_13SM90_TMA_LOADENS11_INS12_ILi1ELi4ELi3EEES15_NSS_INS5_IJS16_S1L_EEENS5_IJS1L_SD_EEEEEEENS4_39AutoVectorizingCopyWithAssumedAlignmentILi128EEENS4_14SM90_TMA_STOREES25_S27_S27_EEEvvEEEEvNT_6ParamsE --------------------------
	.section	.nv.info._ZN7cutlass13device_kernelINS_4gemm6kernel13GemmUniversalIN4cute5tupleIJiiiiEEENS1_10collective13CollectiveMmaINS1_35MainloopSm100TmaUmmaWarpSpecializedILi6ELi2ELi4ENS5_IJNS4_1CILi4EEENSA_ILi2EEENSA_ILi1EEEEEEEENS5_IJNSA_ILi128EEESG_SG_EEENS_6half_tENS5_IJlSD_lEEESI_SJ_NS4_8TiledMMAINS4_8MMA_AtomIJNS4_26SM100_MMA_F16BF16_2x1SM_SSISI_SI_fLi128ELi128ELNS4_4UMMA5MajorE0ELSO_0ELNSN_7ScaleInE0ELSP_0EEEEEENS4_6LayoutINS5_IJSD_SD_SD_EEENS5_IJNSA_ILi0EEESU_SU_EEEEENS5_IJNS4_10UnderscoreESX_SX_EEEEENS4_28SM100_TMA_2SM_LOAD_MULTICASTENS4_14ComposedLayoutINS4_7SwizzleILi3ELi4ELi3EEENS4_18smem_ptr_flag_bitsILi16EEENSS_INS5_IJNSA_ILi8EEENSA_ILi64EEEEEENS5_IJS17_SD_EEEEEEEvNS4_8identityES10_S1B_vS1C_EENS_8epilogue10collective18CollectiveEpilogueINS1E_23Sm100TmaWarpSpecializedILi4ELi2ELi16ELb1ELb0EEEJNS5_IJS17_SG_SG_EEENS5_IJNSS_IS17_SD_EENSS_INS5_IJNSA_ILi16EEESC_EEENS5_IJSD_S17_EEEEEEEESI_SJ_SI_SJ_NS1E_6fusion15FusionCallbacksIS1I_NS1Q_17LinearCombinationISI_fSI_fLNS_15FloatRoundStyleE2EEES1J_S1P_JEEENS4_5SM1004TMEM4LOAD26SM100_TMEM_LOAD_32dp32b16xENS4_13SM90_TMA_LOADENS11_INS12_ILi1ELi4ELi3EEES15_NSS_INS5_IJS16_S1L_EEENS5_IJS1L_SD_EEEEEEENS4_39AutoVectorizingCopyWithAssumedAlignmentILi128EEENS4_14SM90_TMA_STOREES25_S27_S27_EEEvvEEEEvNT_6ParamsE,"",@"SHT_CUDA_INFO"
	.sectionflags	@""
	.align	4


	//----- nvinfo : EIATTR_CUDA_API_VERSION
	.align		4
        /*0000*/ 	.byte	0x04, 0x37
        /*0002*/ 	.short	(.L_31 - .L_30)
.L_30:
        /*0004*/ 	.word	0x00000082


	//----- nvinfo : EIATTR_KPARAM_INFO
	.align		4
.L_31:
        /*0008*/ 	.byte	0x04, 0x17
        /*000a*/ 	.short	(.L_33 - .L_32)
.L_32:
        /*000c*/ 	.word	0x00000000
        /*0010*/ 	.short	0x0000
        /*0012*/ 	.short	0x0000
        /*0014*/ 	.byte	0x00, 0xf0, 0x01, 0x20


	//----- nvinfo : EIATTR_AT_ENTRY_FRAGMENTS
	.align		4
.L_33:
        /*0018*/ 	.byte	0x04, 0x4f
        /*001a*/ 	.short	(.L_35 - .L_34)


	//   ....[0]....
.L_34:
        /*001c*/ 	.word	0x00000007


	//----- nvinfo : EIATTR_RESERVED_SMEM_USED
	.align		4
.L_35:
        /*0020*/ 	.byte	0x01, 0x41
	.zero		2


	//----- nvinfo : EIATTR_SPARSE_MMA_MASK
	.align		4
        /*0024*/ 	.byte	0x03, 0x50
        /*0026*/ 	.short	0x0000


	//----- nvinfo : EIATTR_TCGEN05_2CTA_USED
	.align		4
        /*0028*/ 	.byte	0x01, 0x52
	.zero		2


	//----- nvinfo : EIATTR_MAXREG_COUNT
	.align		4
        /*002c*/ 	.byte	0x03, 0x1b
        /*002e*/ 	.short	0x00ff


	//----- nvinfo : EIATTR_NUM_BARRIERS
	.align		4
        /*0030*/ 	.byte	0x02, 0x4c
        /*0032*/ 	.byte	0x07
	.zero		1


	//----- nvinfo : EIATTR_EXTERNS
	.align		4
        /*0034*/ 	.byte	0x04, 0x0f
        /*0036*/ 	.short	(.L_37 - .L_36)


	//   ....[0]....
	.align		4
.L_36:
        /*0038*/ 	.word	index@(__assertfail)


	//----- nvinfo : EIATTR_MERCURY_ISA_VERSION
	.align		4
.L_37:
        /*003c*/ 	.byte	0x03, 0x5f
        /*003e*/ 	.short	0x0101


	//----- nvinfo : EIATTR_INT_WARP_WIDE_INSTR_OFFSETS
	.align		4
        /*0040*/ 	.byte	0x04, 0x31
        /*0042*/ 	.short	(.L_39 - .L_38)


	//   ....[0]....
.L_38:
        /*0044*/ 	.word	0x00000da0


	//   ....[1]....
        /*0048*/ 	.word	0x00000e40


	//   ....[2]....
        /*004c*/ 	.word	0x000049d0


	//   ....[3]....
        /*0050*/ 	.word	0x00004a00


	//   ....[4]....
        /*0054*/ 	.word	0x00004a20


	//   ....[5]....
        /*0058*/ 	.word	0x00005560


	//   ....[6]....
        /*005c*/ 	.word	0x00005600


	//   ....[7]....
        /*0060*/ 	.word	0x000056c0


	//   ....[8]....
        /*0064*/ 	.word	0x00005730


	//   ....[9]....
        /*0068*/ 	.word	0x000057f0


	//   ....[10]....
        /*006c*/ 	.word	0x00005890


	//   ....[11]....
        /*0070*/ 	.word	0x00005900


	//   ....[12]....
        /*0074*/ 	.word	0x000059c0


	//   ....[13]....
        /*0078*/ 	.word	0x00005a60


	//   ....[14]....
        /*007c*/ 	.word	0x00005b00


	//   ....[15]....
        /*0080*/ 	.word	0x00005bf0


	//   ....[16]....
        /*0084*/ 	.word	0x00005cc0


	//----- nvinfo : EIATTR_COOP_GROUP_MASK_REGIDS
	.align		4
.L_39:
        /*0088*/ 	.byte	0x04, 0x29
        /*008a*/ 	.short	(.L_41 - .L_40)


	//   ....[0]....
.L_40:
        /*008c*/ 	.word	0xffffffff


	//   ....[1]....
        /*0090*/ 	.word	0xffffffff


	//   ....[2]....
        /*0094*/ 	.word	0xffffffff


	//   ....[3]....
        /*0098*/ 	.word	0xffffffff


	//   ....[4]....
        /*009c*/ 	.word	0xffffffff


	//   ....[5]....
        /*00a0*/ 	.word	0xffffffff


	//   ....[6]....
        /*00a4*/ 	.word	0xffffffff


	//   ....[7]....
        /*00a8*/ 	.word	0xffffffff


	//   ....[8]....
        /*00ac*/ 	.word	0xffffffff


	//   ....[9]....
        /*00b0*/ 	.word	0xffffffff


	//   ....[10]....
        /*00b4*/ 	.word	0xffffffff


	//   ....[11]....
        /*00b8*/ 	.word	0xffffffff


	//   ....[12]....
        /*00bc*/ 	.word	0xffffffff


	//   ....[13]....
        /*00c0*/ 	.word	0xffffffff


	//----- nvinfo : EIATTR_COOP_GROUP_INSTR_OFFSETS
	.align		4
.L_41:
        /*00c4*/ 	.byte	0x04, 0x28
        /*00c6*/ 	.short	(.L_43 - .L_42)


	//   ....[0]....
.L_42:
        /*00c8*/ 	.word	0x000000b0


	//   ....[1]....
        /*00cc*/ 	.word	0x00000510


	//   ....[2]....
        /*00d0*/ 	.word	0x00000710


	//   ....[3]....
        /*00d4*/ 	.word	0x000008a0


	//   ....[4]....
        /*00d8*/ 	.word	0x00000990


	//   ....[5]....
        /*00dc*/ 	.word	0x00000af0


	//   ....[6]....
        /*00e0*/ 	.word	0x00000c80


	//   ....[7]....
        /*00e4*/ 	.word	0x00000ec0


	//   ....[8]....
        /*00e8*/ 	.word	0x00002620


	//   ....[9]....
        /*00ec*/ 	.word	0x000035f0


	//   ....[10]....
        /*00f0*/ 	.word	0x00003ac0


	//   ....[11]....
        /*00f4*/ 	.word	0x00003af0


	//   ....[12]....
        /*00f8*/ 	.word	0x000048d0


	//   ....[13]....
        /*00fc*/ 	.word	0x00004ae0


	//----- nvinfo : EIATTR_VRC_CTA_INIT_COUNT
	.align		4
.L_43:
        /*0100*/ 	.byte	0x02, 0x4a
        /*0102*/ 	.byte	0x80
	.zero		1


	//----- nvinfo : EIATTR_SYSCALL_OFFSETS
	.align		4
        /*0104*/ 	.byte	0x04, 0x46
        /*0106*/ 	.short	(.L_45 - .L_44)


	//   ....[0]....
.L_44:
        /*0108*/ 	.word	0x00006840


	//   ....[1]....
        /*010c*/ 	.word	0x00006930


	//   ....[2]....
        /*0110*/ 	.word	0x00007060


	//   ....[3]....
        /*0114*/ 	.word	0x00007990


	//   ....[4]....
        /*0118*/ 	.word	0x00008260


	//   ....[5]....
        /*011c*/ 	.word	0x00008b30


	//----- nvinfo : EIATTR_MBARRIER_INSTR_OFFSETS
	.align		4
.L_45:
        /*0120*/ 	.byte	0x04, 0x39
        /*0122*/ 	.short	(.L_47 - .L_46)


	//   ....[0]....
.L_46:
        /*0124*/ 	.word	0x00000640
        /*0128*/ 	.word	0x000000ff
        /*012c*/ 	.word	0x00000000
        /*0130*/ 	.short	0x0100
        /*0132*/ 	.byte	0x04
	.zero		1


	//   ....[1]....
        /*0134*/ 	.word	0x00000650
        /*0138*/ 	.word	0x000000ff
        /*013c*/ 	.word	0x00000030
        /*0140*/ 	.short	0x0100
        /*0142*/ 	.byte	0x04
	.zero		1


	//   ....[2]....
        /*0144*/ 	.word	0x00000660
        /*0148*/ 	.word	0x000000ff
        /*014c*/ 	.word	0x00000008
        /*0150*/ 	.short	0x0100
        /*0152*/ 	.byte	0x04
	.zero		1


	//   ....[3]....
        /*0154*/ 	.word	0x00000670
        /*0158*/ 	.word	0x000000ff
        /*015c*/ 	.word	0x00000038
        /*0160*/ 	.short	0x0100
        /*0162*/ 	.byte	0x04
	.zero		1


	//   ....[4]....
        /*0164*/ 	.word	0x00000680
        /*0168*/ 	.word	0x000000ff
        /*016c*/ 	.word	0x00000010
        /*0170*/ 	.short	0x0100
        /*0172*/ 	.byte	0x04
	.zero		1


	//   ....[5]....
        /*0174*/ 	.word	0x00000690
        /*0178*/ 	.word	0x000000ff
        /*017c*/ 	.word	0x00000040
        /*0180*/ 	.short	0x0100
        /*0182*/ 	.byte	0x04
	.zero		1


	//   ....[6]....
        /*0184*/ 	.word	0x000006a0
        /*0188*/ 	.word	0x000000ff
        /*018c*/ 	.word	0x00000018
        /*0190*/ 	.short	0x0100
        /*0192*/ 	.byte	0x04
	.zero		1


	//   ....[7]....
        /*0194*/ 	.word	0x000006b0
        /*0198*/ 	.word	0x000000ff
        /*019c*/ 	.word	0x00000048
        /*01a0*/ 	.short	0x0100
        /*01a2*/ 	.byte	0x04
	.zero		1


	//   ....[8]....
        /*01a4*/ 	.word	0x000006c0
        /*01a8*/ 	.word	0x000000ff
        /*01ac*/ 	.word	0x00000020
        /*01b0*/ 	.short	0x0100
        /*01b2*/ 	.byte	0x04
	.zero		1


	//   ....[9]....
        /*01b4*/ 	.word	0x000006d0
        /*01b8*/ 	.word	0x000000ff
        /*01bc*/ 	.word	0x00000050
        /*01c0*/ 	.short	0x0100
        /*01c2*/ 	.byte	0x04
	.zero		1


	//   ....[10]....
        /*01c4*/ 	.word	0x000006e0
        /*01c8*/ 	.word	0x000000ff
        /*01cc*/ 	.word	0x00000028
        /*01d0*/ 	.short	0x0100
        /*01d2*/ 	.byte	0x04
	.zero		1


	//   ....[11]....
        /*01d4*/ 	.word	0x000006f0
        /*01d8*/ 	.word	0x000000ff
        /*01dc*/ 	.word	0x00000058
        /*01e0*/ 	.short	0x0100
        /*01e2*/ 	.byte	0x04
	.zero		1


	//   ....[12]....
        /*01e4*/ 	.word	0x00000810
        /*01e8*/ 	.word	0x000000ff
        /*01ec*/ 	.word	0x00000060
        /*01f0*/ 	.short	0x0100
        /*01f2*/ 	.byte	0x04
	.zero		1


	//   ....[13]....
        /*01f4*/ 	.word	0x00000820
        /*01f8*/ 	.word	0x000000ff
        /*01fc*/ 	.word	0x00000080
        /*0200*/ 	.short	0x0100
        /*0202*/ 	.byte	0x04
	.zero		1


	//   ....[14]....
        /*0204*/ 	.word	0x00000830
        /*0208*/ 	.word	0x000000ff
        /*020c*/ 	.word	0x00000068
        /*0210*/ 	.short	0x0100
        /*0212*/ 	.byte	0x04
	.zero		1


	//   ....[15]....
        /*0214*/ 	.word	0x00000840
        /*0218*/ 	.word	0x000000ff
        /*021c*/ 	.word	0x00000088
        /*0220*/ 	.short	0x0100
        /*0222*/ 	.byte	0x04
	.zero		1


	//   ....[16]....
        /*0224*/ 	.word	0x00000850
        /*0228*/ 	.word	0x000000ff
        /*022c*/ 	.word	0x00000070
        /*0230*/ 	.short	0x0100
        /*0232*/ 	.byte	0x04
	.zero		1


	//   ....[17]....
        /*0234*/ 	.word	0x00000860
        /*0238*/ 	.word	0x000000ff
        /*023c*/ 	.word	0x00000090
        /*0240*/ 	.short	0x0100
        /*0242*/ 	.byte	0x04
	.zero		1


	//   ....[18]....
        /*0244*/ 	.word	0x00000870
        /*0248*/ 	.word	0x000000ff
        /*024c*/ 	.word	0x00000078
        /*0250*/ 	.short	0x0100
        /*0252*/ 	.byte	0x04
	.zero		1


	//   ....[19]....
        /*0254*/ 	.word	0x00000880
        /*0258*/ 	.word	0x000000ff
        /*025c*/ 	.word	0x00000098
        /*0260*/ 	.short	0x0100
        /*0262*/ 	.byte	0x04
	.zero		1


	//   ....[20]....
        /*0264*/ 	.word	0x00000960
        /*0268*/ 	.word	0x000000ff
        /*026c*/ 	.word	0x000000a0
        /*0270*/ 	.short	0x0100
        /*0272*/ 	.byte	0x06
	.zero		1


	//   ....[21]....
        /*0274*/ 	.word	0x00000970
        /*0278*/ 	.word	0x000000ff
        /*027c*/ 	.word	0x000000a8
        /*0280*/ 	.short	0x0100
        /*0282*/ 	.byte	0x06
	.zero		1


	//   ....[22]....
        /*0284*/ 	.word	0x00000aa0
        /*0288*/ 	.word	0x000000ff
        /*028c*/ 	.word	0x000000b0
        /*0290*/ 	.short	0x0100
        /*0292*/ 	.byte	0x06
	.zero		1


	//   ....[23]....
        /*0294*/ 	.word	0x00000ab0
        /*0298*/ 	.word	0x000000ff
        /*029c*/ 	.word	0x000000c0
        /*02a0*/ 	.short	0x0100
        /*02a2*/ 	.byte	0x06
	.zero		1


	//   ....[24]....
        /*02a4*/ 	.word	0x00000ac0
        /*02a8*/ 	.word	0x000000ff
        /*02ac*/ 	.word	0x000000b8
        /*02b0*/ 	.short	0x0100
        /*02b2*/ 	.byte	0x06
	.zero		1


	//   ....[25]....
        /*02b4*/ 	.word	0x00000ad0
        /*02b8*/ 	.word	0x000000ff
        /*02bc*/ 	.word	0x000000c8
        /*02c0*/ 	.short	0x0100
        /*02c2*/ 	.byte	0x06
	.zero		1


	//   ....[26]....
        /*02c4*/ 	.word	0x00000bf0
        /*02c8*/ 	.word	0x000000ff
        /*02cc*/ 	.word	0x000000d0
        /*02d0*/ 	.short	0x0100
        /*02d2*/ 	.byte	0x04
	.zero		1


	//   ....[27]....
        /*02d4*/ 	.word	0x00000c00
        /*02d8*/ 	.word	0x000000ff
        /*02dc*/ 	.word	0x000000f0
        /*02e0*/ 	.short	0x0100
        /*02e2*/ 	.byte	0x04
	.zero		1


	//   ....[28]....
        /*02e4*/ 	.word	0x00000c10
        /*02e8*/ 	.word	0x000000ff
        /*02ec*/ 	.word	0x000000d8
        /*02f0*/ 	.short	0x0100
        /*02f2*/ 	.byte	0x04
	.zero		1


	//   ....[29]....
        /*02f4*/ 	.word	0x00000c20
        /*02f8*/ 	.word	0x000000ff
        /*02fc*/ 	.word	0x000000f8
        /*0300*/ 	.short	0x0100
        /*0302*/ 	.byte	0x04
	.zero		1


	//   ....[30]....
        /*0304*/ 	.word	0x00000c30
        /*0308*/ 	.word	0x000000ff
        /*030c*/ 	.word	0x000000e0
        /*0310*/ 	.short	0x0100
        /*0312*/ 	.byte	0x04
	.zero		1


	//   ....[31]....
        /*0314*/ 	.word	0x00000c40
        /*0318*/ 	.word	0x000000ff
        /*031c*/ 	.word	0x00000100
        /*0320*/ 	.short	0x0100
        /*0322*/ 	.byte	0x04
	.zero		1


	//   ....[32]....
        /*0324*/ 	.word	0x00000c50
        /*0328*/ 	.word	0x000000ff
        /*032c*/ 	.word	0x000000e8
        /*0330*/ 	.short	0x0100
        /*0332*/ 	.byte	0x04
	.zero		1


	//   ....[33]....
        /*0334*/ 	.word	0x00000c60
        /*0338*/ 	.word	0x000000ff
        /*033c*/ 	.word	0x00000108
        /*0340*/ 	.short	0x0100
        /*0342*/ 	.byte	0x04
	.zero		1


	//   ....[34]....
        /*0344*/ 	.word	0x00000d50
        /*0348*/ 	.word	0x000000ff
        /*034c*/ 	.word	0x00000110
        /*0350*/ 	.short	0x0100
        /*0352*/ 	.byte	0x04
	.zero		1


	//   ....[35]....
        /*0354*/ 	.word	0x00000d60
        /*0358*/ 	.word	0x000000ff
        /*035c*/ 	.word	0x00000120
        /*0360*/ 	.short	0x0100
        /*0362*/ 	.byte	0x04
	.zero		1


	//   ....[36]....
        /*0364*/ 	.word	0x00000d70
        /*0368*/ 	.word	0x000000ff
        /*036c*/ 	.word	0x00000118
        /*0370*/ 	.short	0x0100
        /*0372*/ 	.byte	0x04
	.zero		1


	//   ....[37]....
        /*0374*/ 	.word	0x00000d80
        /*0378*/ 	.word	0x000000ff
        /*037c*/ 	.word	0x00000128
        /*0380*/ 	.short	0x0100
        /*0382*/ 	.byte	0x04
	.zero		1


	//   ....[38]....
        /*0384*/ 	.word	0x00000e80
        /*0388*/ 	.word	0x000000ff
        /*038c*/ 	.word	0x00000130
        /*0390*/ 	.short	0x0100
        /*0392*/ 	.byte	0x06
	.zero		1


	//   ....[39]....
        /*0394*/ 	.word	0x00001bc0
        /*0398*/ 	.word	0x00000000
        /*039c*/ 	.word	0x00000120
        /*03a0*/ 	.short	0x010a
        /*03a2*/ 	.byte	0xff
	.zero		1


	//   ....[40]....
        /*03a4*/ 	.word	0x00001bf0
        /*03a8*/ 	.word	0x00000000
        /*03ac*/ 	.word	0x00000110
        /*03b0*/ 	.short	0x0101
        /*03b2*/ 	.byte	0xff
	.zero		1


	//   ....[41]....
        /*03b4*/ 	.word	0x00001cb0
        /*03b8*/ 	.word	0x000000ff
        /*03bc*/ 	.word	0x00000030
        /*03c0*/ 	.short	0x010a
        /*03c2*/ 	.byte	0x04
	.zero		1


	//   ....[42]....
        /*03c4*/ 	.word	0x00001d80
        /*03c8*/ 	.word	0x000000ff
        /*03cc*/ 	.word	0x00000030
        /*03d0*/ 	.short	0x010a
        /*03d2*/ 	.byte	0x05
	.zero		1


	//   ....[43]....
        /*03d4*/ 	.word	0x00001ee0
        /*03d8*/ 	.word	0x000000ff
        /*03dc*/ 	.word	0x00000030
        /*03e0*/ 	.short	0x010a
        /*03e2*/ 	.byte	0x04
	.zero		1


	//   ....[44]....
        /*03e4*/ 	.word	0x00002190
        /*03e8*/ 	.word	0x000000ff
        /*03ec*/ 	.word	0x000000a8
        /*03f0*/ 	.short	0x0101
        /*03f2*/ 	.byte	0x15
	.zero		1


	//   ....[45]....
        /*03f4*/ 	.word	0x000021b0
        /*03f8*/ 	.word	0x000000ff
        /*03fc*/ 	.word	0x00000030
        /*0400*/ 	.short	0x010a
        /*0402*/ 	.byte	0x04
	.zero		1


	//   ....[46]....
        /*0404*/ 	.word	0x00002230
        /*0408*/ 	.word	0x000000ff
        /*040c*/ 	.word	0x00000030
        /*0410*/ 	.short	0x010a
        /*0412*/ 	.byte	0x06
	.zero		1


	//   ....[47]....
        /*0414*/ 	.word	0x00002370
        /*0418*/ 	.word	0x000000ff
        /*041c*/ 	.word	0x00000030
        /*0420*/ 	.short	0x010a
        /*0422*/ 	.byte	0x04
	.zero		1


	//   ....[48]....
        /*0424*/ 	.word	0x00002650
        /*0428*/ 	.word	0x00000003
        /*042c*/ 	.word	0x000000b0
        /*0430*/ 	.short	0x010a
        /*0432*/ 	.byte	0xff
	.zero		1


	//   ....[49]....
        /*0434*/ 	.word	0x000027a0
        /*0438*/ 	.word	0x00000000
        /*043c*/ 	.word	0x00000000
        /*0440*/ 	.short	0x0101
        /*0442*/ 	.byte	0xff
	.zero		1


	//   ....[50]....
        /*0444*/ 	.word	0x00002d50
        /*0448*/ 	.word	0x000000ff
        /*044c*/ 	.word	0x00000000
        /*0450*/ 	.short	0x010a
        /*0452*/ 	.byte	0x04
	.zero		1


	//   ....[51]....
        /*0454*/ 	.word	0x00002de0
        /*0458*/ 	.word	0x000000ff
        /*045c*/ 	.word	0x00000000
        /*0460*/ 	.short	0x010a
        /*0462*/ 	.byte	0x05
	.zero		1


	//   ....[52]....
        /*0464*/ 	.word	0x00002e70
        /*0468*/ 	.word	0x000000ff
        /*046c*/ 	.word	0x00000000
        /*0470*/ 	.short	0x010a
        /*0472*/ 	.byte	0x05
	.zero		1


	//   ....[53]....
        /*0474*/ 	.word	0x00002f00
        /*0478*/ 	.word	0x000000ff
        /*047c*/ 	.word	0x00000000
        /*0480*/ 	.short	0x010a
        /*0482*/ 	.byte	0x05
	.zero		1


	//   ....[54]....
        /*0484*/ 	.word	0x00002f90
        /*0488*/ 	.word	0x000000ff
        /*048c*/ 	.word	0x00000000
        /*0490*/ 	.short	0x010a
        /*0492*/ 	.byte	0x05
	.zero		1


	//   ....[55]....
        /*0494*/ 	.word	0x00003030
        /*0498*/ 	.word	0x00000000
        /*049c*/ 	.word	0x00000000
        /*04a0*/ 	.short	0x010a
        /*04a2*/ 	.byte	0xff
	.zero		1


	//   ....[56]....
        /*04a4*/ 	.word	0x00003150
        /*04a8*/ 	.word	0x00000002
        /*04ac*/ 	.word	0x00000110
        /*04b0*/ 	.short	0x010a
        /*04b2*/ 	.byte	0xff
	.zero		1


	//   ....[57]....
        /*04b4*/ 	.word	0x000031c0
        /*04b8*/ 	.word	0x00000002
        /*04bc*/ 	.word	0x00000000
        /*04c0*/ 	.short	0x0101
        /*04c2*/ 	.byte	0xff
	.zero		1


	//   ....[58]....
        /*04c4*/ 	.word	0x000031e0
        /*04c8*/ 	.word	0x000000ff
        /*04cc*/ 	.word	0x000000c0
        /*04d0*/ 	.short	0x010a
        /*04d2*/ 	.byte	0x04
	.zero		1


	//   ....[59]....
        /*04d4*/ 	.word	0x00003300
        /*04d8*/ 	.word	0x00000002
        /*04dc*/ 	.word	0x000000b0
        /*04e0*/ 	.short	0x010a
        /*04e2*/ 	.byte	0xff
	.zero		1


	//   ....[60]....
        /*04e4*/ 	.word	0x00003400
        /*04e8*/ 	.word	0x00000002
        /*04ec*/ 	.word	0x00000000
        /*04f0*/ 	.short	0x0101
        /*04f2*/ 	.byte	0xff
	.zero		1


	//   ....[61]....
        /*04f4*/ 	.word	0x00003490
        /*04f8*/ 	.word	0x000000ff
        /*04fc*/ 	.word	0x000000c0
        /*0500*/ 	.short	0x0106
        /*0502*/ 	.byte	0x04
	.zero		1


	//   ....[62]....
        /*0504*/ 	.word	0x000034b0
        /*0508*/ 	.word	0x000000ff
        /*050c*/ 	.word	0x000000c0
        /*0510*/ 	.short	0x010a
        /*0512*/ 	.byte	0x04
	.zero		1


	//   ....[63]....
        /*0514*/ 	.word	0x00003540
        /*0518*/ 	.word	0x000000ff
        /*051c*/ 	.word	0x000000c0
        /*0520*/ 	.short	0x0106
        /*0522*/ 	.byte	0x07
	.zero		1


	//   ....[64]....
        /*0524*/ 	.word	0x00003580
        /*0528*/ 	.word	0x00000000
        /*052c*/ 	.word	0x000000c0
        /*0530*/ 	.short	0x010a
        /*0532*/ 	.byte	0xff
	.zero		1


	//   ....[65]....
        /*0534*/ 	.word	0x000037c0
        /*0538*/ 	.word	0x000000ff
        /*053c*/ 	.word	0x00000008
        /*0540*/ 	.short	0x010a
        /*0542*/ 	.byte	0x05
	.zero		1


	//   ....[66]....
        /*0544*/ 	.word	0x000037e0
        /*0548*/ 	.word	0x000000ff
        /*054c*/ 	.word	0x00000008
        /*0550*/ 	.short	0x010a
        /*0552*/ 	.byte	0x05
	.zero		1


	//   ....[67]....
        /*0554*/ 	.word	0x00003970
        /*0558*/ 	.word	0x000000ff
        /*055c*/ 	.word	0x00000008
        /*0560*/ 	.short	0x010a
        /*0562*/ 	.byte	0x05
	.zero		1


	//   ....[68]....
        /*0564*/ 	.word	0x00003990
        /*0568*/ 	.word	0x000000ff
        /*056c*/ 	.word	0x00000008
        /*0570*/ 	.short	0x010a
        /*0572*/ 	.byte	0x05
	.zero		1


	//   ....[69]....
        /*0574*/ 	.word	0x00003a50
        /*0578*/ 	.word	0x000000ff
        /*057c*/ 	.word	0x00000000
        /*0580*/ 	.short	0x0101
        /*0582*/ 	.byte	0x04
	.zero		1


	//   ....[70]....
        /*0584*/ 	.word	0x00003e10
        /*0588*/ 	.word	0x00000000
        /*058c*/ 	.word	0x000000b0
        /*0590*/ 	.short	0x010a
        /*0592*/ 	.byte	0xff
	.zero		1


	//   ....[71]....
        /*0594*/ 	.word	0x00003ed0
        /*0598*/ 	.word	0x00000000
        /*059c*/ 	.word	0x00000000
        /*05a0*/ 	.short	0x0101
        /*05a2*/ 	.byte	0xff
	.zero		1


	//   ....[72]....
        /*05a4*/ 	.word	0x00003f90
        /*05a8*/ 	.word	0x000000ff
        /*05ac*/ 	.word	0x00000000
        /*05b0*/ 	.short	0x010a
        /*05b2*/ 	.byte	0x04
	.zero		1


	//   ....[73]....
        /*05b4*/ 	.word	0x00003fa0
        /*05b8*/ 	.word	0x000000ff
        /*05bc*/ 	.word	0x000000f0
        /*05c0*/ 	.short	0x010a
        /*05c2*/ 	.byte	0x2e
	.zero		1


	//   ....[74]....
        /*05c4*/ 	.word	0x00004050
        /*05c8*/ 	.word	0x000000ff
        /*05cc*/ 	.word	0x00000000
        /*05d0*/ 	.short	0x010a
        /*05d2*/ 	.byte	0x07
	.zero		1


	//   ....[75]....
        /*05d4*/ 	.word	0x00004180
        /*05d8*/ 	.word	0x000000ff
        /*05dc*/ 	.word	0x00000000
        /*05e0*/ 	.short	0x010a
        /*05e2*/ 	.byte	0x04
	.zero		1


	//   ....[76]....
        /*05e4*/ 	.word	0x000045c0
        /*05e8*/ 	.word	0x000000ff
        /*05ec*/ 	.word	0x00000000
        /*05f0*/ 	.short	0x010a
        /*05f2*/ 	.byte	0x04
	.zero		1


	//   ....[77]....
        /*05f4*/ 	.word	0x00004650
        /*05f8*/ 	.word	0x000000ff
        /*05fc*/ 	.word	0x00000000
        /*0600*/ 	.short	0x010a
        /*0602*/ 	.byte	0x05
	.zero		1


	//   ....[78]....
        /*0604*/ 	.word	0x000046e0
        /*0608*/ 	.word	0x000000ff
        /*060c*/ 	.word	0x00000000
        /*0610*/ 	.short	0x010a
        /*0612*/ 	.byte	0x05
	.zero		1


	//   ....[79]....
        /*0614*/ 	.word	0x00004780
        /*0618*/ 	.word	0x00000000
        /*061c*/ 	.word	0x00000000
        /*0620*/ 	.short	0x010a
        /*0622*/ 	.byte	0xff
	.zero		1


	//   ....[80]....
        /*0624*/ 	.word	0x000047c0
        /*0628*/ 	.word	0x00000000
        /*062c*/ 	.word	0x00000000
        /*0630*/ 	.short	0x010a
        /*0632*/ 	.byte	0xff
	.zero		1


	//   ....[81]....
        /*0634*/ 	.word	0x00004830
        /*0638*/ 	.word	0x000000ff
        /*063c*/ 	.word	0x00000000
        /*0640*/ 	.short	0x0101
        /*0642*/ 	.byte	0x04
	.zero		1


	//   ....[82]....
        /*0644*/ 	.word	0x00004870
        /*0648*/ 	.word	0x000000ff
        /*064c*/ 	.word	0x00000130
        /*0650*/ 	.short	0x010a
        /*0652*/ 	.byte	0x29
	.zero		1


	//   ....[83]....
        /*0654*/ 	.word	0x000048c0
        /*0658*/ 	.word	0x000000ff
        /*065c*/ 	.word	0x00000000
        /*0660*/ 	.short	0x0101
        /*0662*/ 	.byte	0x04
	.zero		1


	//   ....[84]....
        /*0664*/ 	.word	0x00004d60
        /*0668*/ 	.word	0x0000000c
        /*066c*/ 	.word	0x000000b0
        /*0670*/ 	.short	0x010a
        /*0672*/ 	.byte	0xff
	.zero		1


	//   ....[85]....
        /*0674*/ 	.word	0x00004ed0
        /*0678*/ 	.word	0x00000000
        /*067c*/ 	.word	0x00000000
        /*0680*/ 	.short	0x0101
        /*0682*/ 	.byte	0xff
	.zero		1


	//   ....[86]....
        /*0684*/ 	.word	0x00005360
        /*0688*/ 	.word	0x000000ff
        /*068c*/ 	.word	0x000000a8
        /*0690*/ 	.short	0x010a
        /*0692*/ 	.byte	0x15
	.zero		1


	//   ....[87]....
        /*0694*/ 	.word	0x000054e0
        /*0698*/ 	.word	0x000000ff
        /*069c*/ 	.word	0x00000080
        /*06a0*/ 	.short	0x010a
        /*06a2*/ 	.byte	0x15
	.zero		1


	//   ....[88]....
        /*06a4*/ 	.word	0x000056e0
        /*06a8*/ 	.word	0x000000ff
        /*06ac*/ 	.word	0x00000060
        /*06b0*/ 	.short	0x010b
        /*06b2*/ 	.byte	0x15
	.zero		1


	//   ....[89]....
        /*06b4*/ 	.word	0x000056f0
        /*06b8*/ 	.word	0x000000ff
        /*06bc*/ 	.word	0x00000000
        /*06c0*/ 	.short	0x0101
        /*06c2*/ 	.byte	0x06
	.zero		1


	//   ....[90]....
        /*06c4*/ 	.word	0x00005700
        /*06c8*/ 	.word	0x000000ff
        /*06cc*/ 	.word	0x00000088
        /*06d0*/ 	.short	0x010a
        /*06d2*/ 	.byte	0x15
	.zero		1


	//   ....[91]....
        /*06d4*/ 	.word	0x000058b0
        /*06d8*/ 	.word	0x000000ff
        /*06dc*/ 	.word	0x00000068
        /*06e0*/ 	.short	0x010b
        /*06e2*/ 	.byte	0x15
	.zero		1


	//   ....[92]....
        /*06e4*/ 	.word	0x000058c0
        /*06e8*/ 	.word	0x000000ff
        /*06ec*/ 	.word	0x00000000
        /*06f0*/ 	.short	0x0101
        /*06f2*/ 	.byte	0x06
	.zero		1


	//   ....[93]....
        /*06f4*/ 	.word	0x000058d0
        /*06f8*/ 	.word	0x000000ff
        /*06fc*/ 	.word	0x00000090
        /*0700*/ 	.short	0x010a
        /*0702*/ 	.byte	0x15
	.zero		1


	//   ....[94]....
        /*0704*/ 	.word	0x00005a80
        /*0708*/ 	.word	0x000000ff
        /*070c*/ 	.word	0x00000070
        /*0710*/ 	.short	0x010b
        /*0712*/ 	.byte	0x15
	.zero		1


	//   ....[95]....
        /*0714*/ 	.word	0x00005a90
        /*0718*/ 	.word	0x000000ff
        /*071c*/ 	.word	0x00000000
        /*0720*/ 	.short	0x0101
        /*0722*/ 	.byte	0x06
	.zero		1


	//   ....[96]....
        /*0724*/ 	.word	0x00005aa0
        /*0728*/ 	.word	0x000000ff
        /*072c*/ 	.word	0x00000098
        /*0730*/ 	.short	0x010a
        /*0732*/ 	.byte	0x15
	.zero		1


	//   ....[97]....
        /*0734*/ 	.word	0x00005ce0
        /*0738*/ 	.word	0x000000ff
        /*073c*/ 	.word	0x00000078
        /*0740*/ 	.short	0x010b
        /*0742*/ 	.byte	0x15
	.zero		1


	//   ....[98]....
        /*0744*/ 	.word	0x00005cf0
        /*0748*/ 	.word	0x000000ff
        /*074c*/ 	.word	0x00000000
        /*0750*/ 	.short	0x0101
        /*0752*/ 	.byte	0x25
	.zero		1


	//   ....[99]....
        /*0754*/ 	.word	0x00005d30
        /*0758*/ 	.word	0x000000ff
        /*075c*/ 	.word	0x00000080
        /*0760*/ 	.short	0x010a
        /*0762*/ 	.byte	0x15
	.zero		1


	//   ....[100]....
        /*0764*/ 	.word	0x00005d50
        /*0768*/ 	.word	0x000000ff
        /*076c*/ 	.word	0x00000088
        /*0770*/ 	.short	0x010a
        /*0772*/ 	.byte	0x15
	.zero		1


	//   ....[101]....
        /*0774*/ 	.word	0x00005d70
        /*0778*/ 	.word	0x000000ff
        /*077c*/ 	.word	0x00000090
        /*0780*/ 	.short	0x010a
        /*0782*/ 	.byte	0x15
	.zero		1


	//   ....[102]....
        /*0784*/ 	.word	0x00005db0
        /*0788*/ 	.word	0x00000000
        /*078c*/ 	.word	0x00000098
        /*0790*/ 	.short	0x010a
        /*0792*/ 	.byte	0xff
	.zero		1


	//   ....[103]....
        /*0794*/ 	.word	0x000060d0
        /*0798*/ 	.word	0x00000003
        /*079c*/ 	.word	0x000000b0
        /*07a0*/ 	.short	0x010a
        /*07a2*/ 	.byte	0xff
	.zero		1


	//   ....[104]....
        /*07a4*/ 	.word	0x00006250
        /*07a8*/ 	.word	0x00000000
        /*07ac*/ 	.word	0x00000000
        /*07b0*/ 	.short	0x0101
        /*07b2*/ 	.byte	0xff
	.zero		1


	//   ....[105]....
        /*07b4*/ 	.word	0x00006d30
        /*07b8*/ 	.word	0x000000ff
        /*07bc*/ 	.word	0x00000060
        /*07c0*/ 	.short	0x010a
        /*07c2*/ 	.byte	0x2b
	.zero		1


	//   ....[106]....
        /*07c4*/ 	.word	0x00006d60
        /*07c8*/ 	.word	0x00000036
        /*07cc*/ 	.word	0x000000d0
        /*07d0*/ 	.short	0x010a
        /*07d2*/ 	.byte	0xff
	.zero		1


	//   ....[107]....
        /*07d4*/ 	.word	0x00006e70
        /*07d8*/ 	.word	0x000000ff
        /*07dc*/ 	.word	0x00000060
        /*07e0*/ 	.short	0x010a
        /*07e2*/ 	.byte	0x2b
	.zero		1


	//   ....[108]....
        /*07e4*/ 	.word	0x00006f40
        /*07e8*/ 	.word	0x00000036
        /*07ec*/ 	.word	0x000000d0
        /*07f0*/ 	.short	0x010a
        /*07f2*/ 	.byte	0xff
	.zero		1


	//   ....[109]....
        /*07f4*/ 	.word	0x00007700
        /*07f8*/ 	.word	0x00000000
        /*07fc*/ 	.word	0x00000000
        /*0800*/ 	.short	0x0101
        /*0802*/ 	.byte	0xff
	.zero		1


	//   ....[110]....
        /*0804*/ 	.word	0x00007710
        /*0808*/ 	.word	0x00000002
        /*080c*/ 	.word	0x00000060
        /*0810*/ 	.short	0x010a
        /*0812*/ 	.byte	0xff
	.zero		1


	//   ....[111]....
        /*0814*/ 	.word	0x000077d0
        /*0818*/ 	.word	0x00000002
        /*081c*/ 	.word	0x00000060
        /*0820*/ 	.short	0x010a
        /*0822*/ 	.byte	0xff
	.zero		1


	//   ....[112]....
        /*0824*/ 	.word	0x00007fd0
        /*0828*/ 	.word	0x00000000
        /*082c*/ 	.word	0x00000000
        /*0830*/ 	.short	0x0101
        /*0832*/ 	.byte	0xff
	.zero		1


	//   ....[113]....
        /*0834*/ 	.word	0x00007ff0
        /*0838*/ 	.word	0x00000002
        /*083c*/ 	.word	0x00000060
        /*0840*/ 	.short	0x010a
        /*0842*/ 	.byte	0xff
	.zero		1


	//   ....[114]....
        /*0844*/ 	.word	0x000080a0
        /*0848*/ 	.word	0x00000002
        /*084c*/ 	.word	0x00000060
        /*0850*/ 	.short	0x010a
        /*0852*/ 	.byte	0xff
	.zero		1


	//   ....[115]....
        /*0854*/ 	.word	0x000088a0
        /*0858*/ 	.word	0x00000000
        /*085c*/ 	.word	0x00000000
        /*0860*/ 	.short	0x0101
        /*0862*/ 	.byte	0xff
	.zero		1


	//   ....[116]....
        /*0864*/ 	.word	0x000088c0
        /*0868*/ 	.word	0x00000003
        /*086c*/ 	.word	0x00000060
        /*0870*/ 	.short	0x010a
        /*0872*/ 	.byte	0xff
	.zero		1


	//   ....[117]....
        /*0874*/ 	.word	0x00008970
        /*0878*/ 	.word	0x00000003
        /*087c*/ 	.word	0x00000060
        /*0880*/ 	.short	0x010a
        /*0882*/ 	.byte	0xff
	.zero		1


	//   ....[118]....
        /*0884*/ 	.word	0x00008c20
        /*0888*/ 	.word	0x00000036
        /*088c*/ 	.word	0x00000000
        /*0890*/ 	.short	0x0101
        /*0892*/ 	.byte	0xff
	.zero		1


	//   ....[119]....
        /*0894*/ 	.word	0x000091c0
        /*0898*/ 	.word	0x00000000
        /*089c*/ 	.word	0x00000000
        /*08a0*/ 	.short	0x0101
        /*08a2*/ 	.byte	0xff
	.zero		1


	//   ....[120]....
        /*08a4*/ 	.word	0x00009460
        /*08a8*/ 	.word	0x000000ff
        /*08ac*/ 	.word	0x00000000
        /*08b0*/ 	.short	0x0101
        /*08b2*/ 	.byte	0x06
	.zero		1


	//   ....[121]....
        /*08b4*/ 	.word	0x00009480
        /*08b8*/ 	.word	0x00000000
        /*08bc*/ 	.word	0x00000120
        /*08c0*/ 	.short	0x010a
        /*08c2*/ 	.byte	0xff
	.zero		1


	//   ....[122]....
        /*08c4*/ 	.word	0x000094e0
        /*08c8*/ 	.word	0x00000000
        /*08cc*/ 	.word	0x00000030
        /*08d0*/ 	.short	0x010a
        /*08d2*/ 	.byte	0xff
	.zero		1


	//   ....[123]....
        /*08d4*/ 	.word	0x00009540
        /*08d8*/ 	.word	0x00000000
        /*08dc*/ 	.word	0x00000030
        /*08e0*/ 	.short	0x010a
        /*08e2*/ 	.byte	0xff
	.zero		1


	//   ....[124]....
        /*08e4*/ 	.word	0x00009590
        /*08e8*/ 	.word	0x00000003
        /*08ec*/ 	.word	0x000000b0
        /*08f0*/ 	.short	0x010a
        /*08f2*/ 	.byte	0xff
	.zero		1


	//   ....[125]....
        /*08f4*/ 	.word	0x000095f0
        /*08f8*/ 	.word	0x00000000
        /*08fc*/ 	.word	0x00000000
        /*0900*/ 	.short	0x010a
        /*0902*/ 	.byte	0xff
	.zero		1


	//   ....[126]....
        /*0904*/ 	.word	0x00009650
        /*0908*/ 	.word	0x00000000
        /*090c*/ 	.word	0x00000000
        /*0910*/ 	.short	0x010a
        /*0912*/ 	.byte	0xff
	.zero		1


	//   ....[127]....
        /*0914*/ 	.word	0x000096b0
        /*0918*/ 	.word	0x00000000
        /*091c*/ 	.word	0x00000000
        /*0920*/ 	.short	0x010a
        /*0922*/ 	.byte	0xff
	.zero		1


	//   ....[128]....
        /*0924*/ 	.word	0x00009710
        /*0928*/ 	.word	0x00000000
        /*092c*/ 	.word	0x00000000
        /*0930*/ 	.short	0x010a
        /*0932*/ 	.byte	0xff
	.zero		1


	//   ....[129]....
        /*0934*/ 	.word	0x00009770
        /*0938*/ 	.word	0x00000000
        /*093c*/ 	.word	0x00000000
        /*0940*/ 	.short	0x010a
        /*0942*/ 	.byte	0xff
	.zero		1


	//   ....[130]....
        /*0944*/ 	.word	0x000097c0
        /*0948*/ 	.word	0x00000002
        /*094c*/ 	.word	0x00000110
        /*0950*/ 	.short	0x010a
        /*0952*/ 	.byte	0xff
	.zero		1


	//   ....[131]....
        /*0954*/ 	.word	0x00009820
        /*0958*/ 	.word	0x00000002
        /*095c*/ 	.word	0x000000c0
        /*0960*/ 	.short	0x010a
        /*0962*/ 	.byte	0xff
	.zero		1


	//   ....[132]....
        /*0964*/ 	.word	0x00009870
        /*0968*/ 	.word	0x00000002
        /*096c*/ 	.word	0x000000b0
        /*0970*/ 	.short	0x010a
        /*0972*/ 	.byte	0xff
	.zero		1


	//   ....[133]....
        /*0974*/ 	.word	0x000098d0
        /*0978*/ 	.word	0x00000000
        /*097c*/ 	.word	0x000000c0
        /*0980*/ 	.short	0x010a
        /*0982*/ 	.byte	0xff
	.zero		1


	//   ....[134]....
        /*0984*/ 	.word	0x00009930
        /*0988*/ 	.word	0x00000005
        /*098c*/ 	.word	0x00000008
        /*0990*/ 	.short	0x010a
        /*0992*/ 	.byte	0xff
	.zero		1


	//   ....[135]....
        /*0994*/ 	.word	0x00009a10
        /*0998*/ 	.word	0x00000000
        /*099c*/ 	.word	0x00000008
        /*09a0*/ 	.short	0x010a
        /*09a2*/ 	.byte	0xff
	.zero		1


	//   ....[136]....
        /*09a4*/ 	.word	0x00009a60
        /*09a8*/ 	.word	0x00000000
        /*09ac*/ 	.word	0x000000b0
        /*09b0*/ 	.short	0x010a
        /*09b2*/ 	.byte	0xff
	.zero		1


	//   ....[137]....
        /*09b4*/ 	.word	0x00009ac0
        /*09b8*/ 	.word	0x00000000
        /*09bc*/ 	.word	0x000000f0
        /*09c0*/ 	.short	0x010a
        /*09c2*/ 	.byte	0xff
	.zero		1


	//   ....[138]....
        /*09c4*/ 	.word	0x00009b20
        /*09c8*/ 	.word	0x00000000
        /*09cc*/ 	.word	0x00000000
        /*09d0*/ 	.short	0x010a
        /*09d2*/ 	.byte	0xff
	.zero		1


	//   ....[139]....
        /*09d4*/ 	.word	0x00009b80
        /*09d8*/ 	.word	0x00000000
        /*09dc*/ 	.word	0x00000000
        /*09e0*/ 	.short	0x010a
        /*09e2*/ 	.byte	0xff
	.zero		1


	//   ....[140]....
        /*09e4*/ 	.word	0x00009be0
        /*09e8*/ 	.word	0x00000000
        /*09ec*/ 	.word	0x00000000
        /*09f0*/ 	.short	0x010a
        /*09f2*/ 	.byte	0xff
	.zero		1


	//   ....[141]....
        /*09f4*/ 	.word	0x00009c40
        /*09f8*/ 	.word	0x00000000
        /*09fc*/ 	.word	0x00000000
        /*0a00*/ 	.short	0x010a
        /*0a02*/ 	.byte	0xff
	.zero		1


	//   ....[142]....
        /*0a04*/ 	.word	0x00009ca0
        /*0a08*/ 	.word	0x00000000
        /*0a0c*/ 	.word	0x00000130
        /*0a10*/ 	.short	0x010a
        /*0a12*/ 	.byte	0xff
	.zero		1


	//   ....[143]....
        /*0a14*/ 	.word	0x00009cf0
        /*0a18*/ 	.word	0x0000000c
        /*0a1c*/ 	.word	0x000000b0
        /*0a20*/ 	.short	0x010a
        /*0a22*/ 	.byte	0xff
	.zero		1


	//   ....[144]....
        /*0a24*/ 	.word	0x00009d50
        /*0a28*/ 	.word	0x00000000
        /*0a2c*/ 	.word	0x000000a8
        /*0a30*/ 	.short	0x010a
        /*0a32*/ 	.byte	0xff
	.zero		1


	//   ....[145]....
        /*0a34*/ 	.word	0x00009db0
        /*0a38*/ 	.word	0x00000000
        /*0a3c*/ 	.word	0x00000080
        /*0a40*/ 	.short	0x010a
        /*0a42*/ 	.byte	0xff
	.zero		1


	//   ....[146]....
        /*0a44*/ 	.word	0x00009e10
        /*0a48*/ 	.word	0x00000000
        /*0a4c*/ 	.word	0x00000088
        /*0a50*/ 	.short	0x010a
        /*0a52*/ 	.byte	0xff
	.zero		1


	//   ....[147]....
        /*0a54*/ 	.word	0x00009e70
        /*0a58*/ 	.word	0x00000000
        /*0a5c*/ 	.word	0x00000090
        /*0a60*/ 	.short	0x010a
        /*0a62*/ 	.byte	0xff
	.zero		1


	//   ....[148]....
        /*0a64*/ 	.word	0x00009ed0
        /*0a68*/ 	.word	0x00000000
        /*0a6c*/ 	.word	0x00000098
        /*0a70*/ 	.short	0x010a
        /*0a72*/ 	.byte	0xff
	.zero		1


	//   ....[149]....
        /*0a74*/ 	.word	0x00009f30
        /*0a78*/ 	.word	0x00000000
        /*0a7c*/ 	.word	0x00000080
        /*0a80*/ 	.short	0x010a
        /*0a82*/ 	.byte	0xff
	.zero		1


	//   ....[150]....
        /*0a84*/ 	.word	0x00009f90
        /*0a88*/ 	.word	0x00000000
        /*0a8c*/ 	.word	0x00000088
        /*0a90*/ 	.short	0x010a
        /*0a92*/ 	.byte	0xff
	.zero		1


	//   ....[151]....
        /*0a94*/ 	.word	0x00009ff0
        /*0a98*/ 	.word	0x00000000
        /*0a9c*/ 	.word	0x00000090
        /*0aa0*/ 	.short	0x010a
        /*0aa2*/ 	.byte	0xff
	.zero		1


	//   ....[152]....
        /*0aa4*/ 	.word	0x0000a040
        /*0aa8*/ 	.word	0x00000003
        /*0aac*/ 	.word	0x000000b0
        /*0ab0*/ 	.short	0x010a
        /*0ab2*/ 	.byte	0xff
	.zero		1


	//   ....[153]....
        /*0ab4*/ 	.word	0x0000a0a0
        /*0ab8*/ 	.word	0x00000002
        /*0abc*/ 	.word	0x00000060
        /*0ac0*/ 	.short	0x010a
        /*0ac2*/ 	.byte	0xff
	.zero		1


	//   ....[154]....
        /*0ac4*/ 	.word	0x0000a0f0
        /*0ac8*/ 	.word	0x00000036
        /*0acc*/ 	.word	0x000000d0
        /*0ad0*/ 	.short	0x010a
        /*0ad2*/ 	.byte	0xff
	.zero		1


	//   ....[155]....
        /*0ad4*/ 	.word	0x0000a140
        /*0ad8*/ 	.word	0x00000002
        /*0adc*/ 	.word	0x00000060
        /*0ae0*/ 	.short	0x010a
        /*0ae2*/ 	.byte	0xff
	.zero		1


	//   ....[156]....
        /*0ae4*/ 	.word	0x0000a190
        /*0ae8*/ 	.word	0x00000002
        /*0aec*/ 	.word	0x00000060
        /*0af0*/ 	.short	0x010a
        /*0af2*/ 	.byte	0xff
	.zero		1


	//   ....[157]....
        /*0af4*/ 	.word	0x0000a1e0
        /*0af8*/ 	.word	0x00000003
        /*0afc*/ 	.word	0x00000060
        /*0b00*/ 	.short	0x010a
        /*0b02*/ 	.byte	0xff
	.zero		1


	//----- nvinfo : EIATTR_NUM_MBARRIERS
	.align		4
.L_47:
        /*0b04*/ 	.byte	0x03, 0x38
        /*0b06*/ 	.short	0x0027


	//----- nvinfo : EIATTR_EXIT_INSTR_OFFSETS
	.align		4
        /*0b08*/ 	.byte	0x04, 0x1c
        /*0b0a*/ 	.short	(.L_49 - .L_48)


	//   ....[0]....
.L_48:
        /*0b0c*/ 	.word	0x00003060


	//   ....[1]....
        /*0b10*/ 	.word	0x00003550


	//   ....[2]....
        /*0b14*/ 	.word	0x000035b0


	//   ....[3]....
        /*0b18*/ 	.word	0x00004af0


	//   ....[4]....
        /*0b1c*/ 	.word	0x00005de0


	//   ....[5]....
        /*0b20*/ 	.word	0x00005e20


	//   ....[6]....
        /*0b24*/ 	.word	0x00009360


	//   ....[7]....
        /*0b28*/ 	.word	0x000093d0


	//   ....[8]....
        /*0b2c*/ 	.word	0x00009400


	//   ....[9]....
        /*0b30*/ 	.word	0x00009470


	//----- nvinfo : EIATTR_MAX_THREADS
	.align		4
.L_49:
        /*0b34*/ 	.byte	0x04, 0x05
        /*0b36*/ 	.short	(.L_51 - .L_50)
.L_50:
        /*0b38*/ 	.word	0x00000100
        /*0b3c*/ 	.word	0x00000001
        /*0b40*/ 	.word	0x00000001


	//----- nvinfo : EIATTR_CRS_STACK_SIZE
	.align		4
.L_51:
        /*0b44*/ 	.byte	0x04, 0x1e
        /*0b46*/ 	.short	(.L_53 - .L_52)
.L_52:
        /*0b48*/ 	.word	0x00000000


	//----- nvinfo : EIATTR_CBANK_PARAM_SIZE
	.align		4
.L_53:
        /*0b4c*/ 	.byte	0x03, 0x19
        /*0b4e*/ 	.short	0x0800


	//----- nvinfo : EIATTR_PARAM_CBANK
	.align		4
        /*0b50*/ 	.byte	0x04, 0x0a
        /*0b52*/ 	.short	(.L_55 - .L_54)
	.align		4
.L_54:
        /*0b54*/ 	.word	index@(.nv.constant0._ZN7cutlass13device_kernelINS_4gemm6kernel13GemmUniversalIN4cute5tupleIJiiiiEEENS1_10collective13CollectiveMmaINS1_35MainloopSm100TmaUmmaWarpSpecializedILi6ELi2ELi4ENS5_IJNS4_1CILi4EEENSA_ILi2EEENSA_ILi1EEEEEEEENS5_IJNSA_ILi128EEESG_SG_EEENS_6half_tENS5_IJlSD_lEEESI_SJ_NS4_8TiledMMAINS4_8MMA_AtomIJNS4_26SM100_MMA_F16BF16_2x1SM_SSISI_SI_fLi128ELi128ELNS4_4UMMA5MajorE0ELSO_0ELNSN_7ScaleInE0ELSP_0EEEEEENS4_6LayoutINS5_IJSD_SD_SD_EEENS5_IJNSA_ILi0EEESU_SU_EEEEENS5_IJNS4_10UnderscoreESX_SX_EEEEENS4_28SM100_TMA_2SM_LOAD_MULTICASTENS4_14ComposedLayoutINS4_7SwizzleILi3ELi4ELi3EEENS4_18smem_ptr_flag_bitsILi16EEENSS_INS5_IJNSA_ILi8EEENSA_ILi64EEEEEENS5_IJS17_SD_EEEEEEEvNS4_8identityES10_S1B_vS1C_EENS_8epilogue10collective18CollectiveEpilogueINS1E_23Sm100TmaWarpSpecializedILi4ELi2ELi16ELb1ELb0EEEJNS5_IJS17_SG_SG_EEENS5_IJNSS_IS17_SD_EENSS_INS5_IJNSA_ILi16EEESC_EEENS5_IJSD_S17_EEEEEEEESI_SJ_SI_SJ_NS1E_6fusion15FusionCallbacksIS1I_NS1Q_17LinearCombinationISI_fSI_fLNS_15FloatRoundStyleE2EEES1J_S1P_JEEENS4_5SM1004TMEM4LOAD26SM100_TMEM_LOAD_32dp32b16xENS4_13SM90_TMA_LOADENS11_INS12_ILi1ELi4ELi3EEES15_NSS_INS5_IJS16_S1L_EEENS5_IJS1L_SD_EEEEEEENS4_39AutoVectorizingCopyWithAssumedAlignmentILi128EEENS4_14SM90_TMA_STOREES25_S27_S27_EEEvvEEEEvNT_6ParamsE)
        /*0b58*/ 	.short	0x0380
        /*0b5a*/ 	.short	0x0800


	//----- nvinfo : EIATTR_SW_WAR
	.align		4
.L_55:
        /*0b5c*/ 	.byte	0x04, 0x36
        /*0b5e*/ 	.short	(.L_57 - .L_56)
.L_56:
        /*0b60*/ 	.word	0x00000008
.L_57:


//--------------------- .nv.callgraph             --------------------------
	.section	.nv.callgraph,"",@"SHT_CUDA_CALLGRAPH"
	.align	4
	.sectionentsize	8
	.align		4
        /*0000*/ 	.word	0x00000000
	.align		4
        /*0004*/ 	.word	0xffffffff
	.align		4
        /*0008*/ 	.word	index@(_ZN7cutlass13device_kernelINS_4gemm6kernel13GemmUniversalIN4cute5tupleIJiiiiEEENS1_10collective13CollectiveMmaINS1_35MainloopSm100TmaUmmaWarpSpecializedILi6ELi2ELi4ENS5_IJNS4_1CILi4EEENSA_ILi2EEENSA_ILi1EEEEEEEENS5_IJNSA_ILi128EEESG_SG_EEENS_6half_tENS5_IJlSD_lEEESI_SJ_NS4_8TiledMMAINS4_8MMA_AtomIJNS4_26SM100_MMA_F16BF16_2x1SM_SSISI_SI_fLi128ELi128ELNS4_4UMMA5MajorE0ELSO_0ELNSN_7ScaleInE0ELSP_0EEEEEENS4_6LayoutINS5_IJSD_SD_SD_EEENS5_IJNSA_ILi0EEESU_SU_EEEEENS5_IJNS4_10UnderscoreESX_SX_EEEEENS4_28SM100_TMA_2SM_LOAD_MULTICASTENS4_14ComposedLayoutINS4_7SwizzleILi3ELi4ELi3EEENS4_18smem_ptr_flag_bitsILi16EEENSS_INS5_IJNSA_ILi8EEENSA_ILi64EEEEEENS5_IJS17_SD_EEEEEEEvNS4_8identityES10_S1B_vS1C_EENS_8epilogue10collective18CollectiveEpilogueINS1E_23Sm100TmaWarpSpecializedILi4ELi2ELi16ELb1ELb0EEEJNS5_IJS17_SG_SG_EEENS5_IJNSS_IS17_SD_EENSS_INS5_IJNSA_ILi16EEESC_EEENS5_IJSD_S17_EEEEEEEESI_SJ_SI_SJ_NS1E_6fusion15FusionCallbacksIS1I_NS1Q_17LinearCombinationISI_fSI_fLNS_15FloatRoundStyleE2EEES1J_S1P_JEEENS4_5SM1004TMEM4LOAD26SM100_TMEM_LOAD_32dp32b16xENS4_13SM90_TMA_LOADENS11_INS12_ILi1ELi4ELi3EEES15_NSS_INS5_IJS16_S1L_EEENS5_IJS1L_SD_EEEEEEENS4_39AutoVectorizingCopyWithAssumedAlignmentILi128EEENS4_14SM90_TMA_STOREES25_S27_S27_EEEvvEEEEvNT_6ParamsE)
	.align		4
        /*000c*/ 	.word	index@(__assertfail)
	.align		4
        /*0010*/ 	.word	0x00000000
	.align		4
        /*0014*/ 	.word	0xfffffffe
	.align		4
        /*0018*/ 	.word	0x00000000
	.align		4
        /*001c*/ 	.word	0xfffffffd
	.align		4
        /*0020*/ 	.word	0x00000000
	.align		4
        /*0024*/ 	.word	0xfffffffc


//--------------------- .nv.constant4             --------------------------
	.section	.nv.constant4,"a",@progbits
	.align	8
	.align		8
.nv.constant4:
        /*0000*/ 	.dword	__assertfail
	.align		8
        /*0008*/ 	.dword	__unnamed_1
	.align		8
        /*0010*/ 	.dword	__unnamed_2
	.align		8
        /*0018*/ 	.dword	_ZN40_INTERNAL_a4c839c1_4_k_cu_2a7d633f_330274cuda3std3__45__cpo5beginE
	.align		8
        /*0020*/ 	.dword	_ZN40_INTERNAL_a4c839c1_4_k_cu_2a7d633f_330274cuda3std3__45__cpo3endE
	.align		8
        /*0028*/ 	.dword	_ZN40_INTERNAL_a4c839c1_4_k_cu_2a7d633f_330274cuda3std3__45__cpo6cbeginE
	.align		8
        /*0030*/ 	.dword	_ZN40_INTERNAL_a4c839c1_4_k_cu_2a7d633f_330274cuda3std3__45__cpo4cendE
	.align		8
        /*0038*/ 	.dword	_ZN40_INTERNAL_a4c839c1_4_k_cu_2a7d633f_330274cuda3std3__442_GLOBAL__N__a4c839c1_4_k_cu_2a7d633f_330276ignoreE
	.align		8
        /*0040*/ 	.dword	_ZN40_INTERNAL_a4c839c1_4_k_cu_2a7d633f_330274cuda3std3__419piecewise_constructE
	.align		8
        /*0048*/ 	.dword	_ZN40_INTERNAL_a4c839c1_4_k_cu_2a7d633f_330274cuda3std3__48in_placeE
	.align		8
        /*0050*/ 	.dword	_ZN40_INTERNAL_a4c839c1_4_k_cu_2a7d633f_330274cuda3std6ranges3__45__cpo4swapE
	.align		8
        /*0058*/ 	.dword	_ZN40_INTERNAL_a4c839c1_4_k_cu_2a7d633f_330274cuda3std6ranges3__45__cpo9iter_moveE
	.align		8
        /*0060*/ 	.dword	_ZN40_INTERNAL_a4c839c1_4_k_cu_2a7d633f_330274cute7productE
	.align		8
        /*0068*/ 	.dword	_ZN40_INTERNAL_a4c839c1_4_k_cu_2a7d633f_330274cute1_E
	.align		8
        /*0070*/ 	.dword	$str$25
	.align		8
        /*0078*/ 	.dword	$str$26
	.align		8
        /*0080*/ 	.dword	$str$27
	.align		8
        /*0088*/ 	.dword	$str$28


//--------------------- .text._ZN7cutlass13device_kernelINS_4gemm6kernel13GemmUniversalIN4cute5tupleIJiiiiEEENS1_10collective13CollectiveMmaINS1_35MainloopSm100TmaUmmaWarpSpecializedILi6ELi2ELi4ENS5_IJNS4_1CILi4EEENSA_ILi2EEENSA_ILi1EEEEEEEENS5_IJNSA_ILi128EEESG_SG_EEENS_6half_tENS5_IJlSD_lEEESI_SJ_NS4_8TiledMMAINS4_8MMA_AtomIJNS4_26SM100_MMA_F16BF16_2x1SM_SSISI_SI_fLi128ELi128ELNS4_4UMMA5MajorE0ELSO_0ELNSN_7ScaleInE0ELSP_0EEEEEENS4_6LayoutINS5_IJSD_SD_SD_EEENS5_IJNSA_ILi0EEESU_SU_EEEEENS5_IJNS4_10UnderscoreESX_SX_EEEEENS4_28SM100_TMA_2SM_LOAD_MULTICASTENS4_14ComposedLayoutINS4_7SwizzleILi3ELi4ELi3EEENS4_18smem_ptr_flag_bitsILi16EEENSS_INS5_IJNSA_ILi8EEENSA_ILi64EEEEEENS5_IJS17_SD_EEEEEEEvNS4_8identityES10_S1B_vS1C_EENS_8epilogue10collective18CollectiveEpilogueINS1E_23Sm100TmaWarpSpecializedILi4ELi2ELi16ELb1ELb0EEEJNS5_IJS17_SG_SG_EEENS5_IJNSS_IS17_SD_EENSS_INS5_IJNSA_ILi16EEESC_EEENS5_IJSD_S17_EEEEEEEESI_SJ_SI_SJ_NS1E_6fusion15FusionCallbacksIS1I_NS1Q_17LinearCombinationISI_fSI_fLNS_15FloatRoundStyleE2EEES1J_S1P_JEEENS4_5SM1004TMEM4LOAD26SM100_TMEM_LOAD_32dp32b16xENS4_13SM90_TMA_LOADENS11_INS12_ILi1ELi4ELi3EEES15_NSS_INS5_IJS16_S1L_EEENS5_IJS1L_SD_EEEEEEENS4_39AutoVectorizingCopyWithAssumedAlignmentILi128EEENS4_14SM90_TMA_STOREES25_S27_S27_EEEvvEEEEvNT_6ParamsE --------------------------
	.section	.text._ZN7cutlass13device_kernelINS_4gemm6kernel13GemmUniversalIN4cute5tupleIJiiiiEEENS1_10collective13CollectiveMmaINS1_35MainloopSm100TmaUmmaWarpSpecializedILi6ELi2ELi4ENS5_IJNS4_1CILi4EEENSA_ILi2EEENSA_ILi1EEEEEEEENS5_IJNSA_ILi128EEESG_SG_EEENS_6half_tENS5_IJlSD_lEEESI_SJ_NS4_8TiledMMAINS4_8MMA_AtomIJNS4_26SM100_MMA_F16BF16_2x1SM_SSISI_SI_fLi128ELi128ELNS4_4UMMA5MajorE0ELSO_0ELNSN_7ScaleInE0ELSP_0EEEEEENS4_6LayoutINS5_IJSD_SD_SD_EEENS5_IJNSA_ILi0EEESU_SU_EEEEENS5_IJNS4_10UnderscoreESX_SX_EEEEENS4_28SM100_TMA_2SM_LOAD_MULTICASTENS4_14ComposedLayoutINS4_7SwizzleILi3ELi4ELi3EEENS4_18smem_ptr_flag_bitsILi16EEENSS_INS5_IJNSA_ILi8EEENSA_ILi64EEEEEENS5_IJS17_SD_EEEEEEEvNS4_8identityES10_S1B_vS1C_EENS_8epilogue10collective18CollectiveEpilogueINS1E_23Sm100TmaWarpSpecializedILi4ELi2ELi16ELb1ELb0EEEJNS5_IJS17_SG_SG_EEENS5_IJNSS_IS17_SD_EENSS_INS5_IJNSA_ILi16EEESC_EEENS5_IJSD_S17_EEEEEEEESI_SJ_SI_SJ_NS1E_6fusion15FusionCallbacksIS1I_NS1Q_17LinearCombinationISI_fSI_fLNS_15FloatRoundStyleE2EEES1J_S1P_JEEENS4_5SM1004TMEM4LOAD26SM100_TMEM_LOAD_32dp32b16xENS4_13SM90_TMA_LOADENS11_INS12_ILi1ELi4ELi3EEES15_NSS_INS5_IJS16_S1L_EEENS5_IJS1L_SD_EEEEEEENS4_39AutoVectorizingCopyWithAssumedAlignmentILi128EEENS4_14SM90_TMA_STOREES25_S27_S27_EEEvvEEEEvNT_6ParamsE,"ax",@progbits
	.align	128
.text._ZN7cutlass13device_kernelINS_4gemm6kernel13GemmUniversalIN4cute5tupleIJiiiiEEENS1_10collective13CollectiveMmaINS1_35MainloopSm100TmaUmmaWarpSpecializedILi6ELi2ELi4ENS5_IJNS4_1CILi4EEENSA_ILi2EEENSA_ILi1EEEEEEEENS5_IJNSA_ILi128EEESG_SG_EEENS_6half_tENS5_IJlSD_lEEESI_SJ_NS4_8TiledMMAINS4_8MMA_AtomIJNS4_26SM100_MMA_F16BF16_2x1SM_SSISI_SI_fLi128ELi128ELNS4_4UMMA5MajorE0ELSO_0ELNSN_7ScaleInE0ELSP_0EEEEEENS4_6LayoutINS5_IJSD_SD_SD_EEENS5_IJNSA_ILi0EEESU_SU_EEEEENS5_IJNS4_10UnderscoreESX_SX_EEEEENS4_28SM100_TMA_2SM_LOAD_MULTICASTENS4_14ComposedLayoutINS4_7SwizzleILi3ELi4ELi3EEENS4_18smem_ptr_flag_bitsILi16EEENSS_INS5_IJNSA_ILi8EEENSA_ILi64EEEEEENS5_IJS17_SD_EEEEEEEvNS4_8identityES10_S1B_vS1C_EENS_8epilogue10collective18CollectiveEpilogueINS1E_23Sm100TmaWarpSpecializedILi4ELi2ELi16ELb1ELb0EEEJNS5_IJS17_SG_SG_EEENS5_IJNSS_IS17_SD_EENSS_INS5_IJNSA_ILi16EEESC_EEENS5_IJSD_S17_EEEEEEEESI_SJ_SI_SJ_NS1E_6fusion15FusionCallbacksIS1I_NS1Q_17LinearCombinationISI_fSI_fLNS_15FloatRoundStyleE2EEES1J_S1P_JEEENS4_5SM1004TMEM4LOAD26SM100_TMEM_LOAD_32dp32b16xENS4_13SM90_TMA_LOADENS11_INS12_ILi1ELi4ELi3EEES15_NSS_INS5_IJS16_S1L_EEENS5_IJS1L_SD_EEEEEEENS4_39AutoVectorizingCopyWithAssumedAlignmentILi128EEENS4_14SM90_TMA_STOREES25_S27_S27_EEEvvEEEEvNT_6ParamsE:
        .type           _ZN7cutlass13device_kernelINS_4gemm6kernel13GemmUniversalIN4cute5tupleIJiiiiEEENS1_10collective13CollectiveMmaINS1_35MainloopSm100TmaUmmaWarpSpecializedILi6ELi2ELi4ENS5_IJNS4_1CILi4EEENSA_ILi2EEENSA_ILi1EEEEEEEENS5_IJNSA_ILi128EEESG_SG_EEENS_6half_tENS5_IJlSD_lEEESI_SJ_NS4_8TiledMMAINS4_8MMA_AtomIJNS4_26SM100_MMA_F16BF16_2x1SM_SSISI_SI_fLi128ELi128ELNS4_4UMMA5MajorE0ELSO_0ELNSN_7ScaleInE0ELSP_0EEEEEENS4_6LayoutINS5_IJSD_SD_SD_EEENS5_IJNSA_ILi0EEESU_SU_EEEEENS5_IJNS4_10UnderscoreESX_SX_EEEEENS4_28SM100_TMA_2SM_LOAD_MULTICASTENS4_14ComposedLayoutINS4_7SwizzleILi3ELi4ELi3EEENS4_18smem_ptr_flag_bitsILi16EEENSS_INS5_IJNSA_ILi8EEENSA_ILi64EEEEEENS5_IJS17_SD_EEEEEEEvNS4_8identityES10_S1B_vS1C_EENS_8epilogue10collective18CollectiveEpilogueINS1E_23Sm100TmaWarpSpecializedILi4ELi2ELi16ELb1ELb0EEEJNS5_IJS17_SG_SG_EEENS5_IJNSS_IS17_SD_EENSS_INS5_IJNSA_ILi16EEESC_EEENS5_IJSD_S17_EEEEEEEESI_SJ_SI_SJ_NS1E_6fusion15FusionCallbacksIS1I_NS1Q_17LinearCombinationISI_fSI_fLNS_15FloatRoundStyleE2EEES1J_S1P_JEEENS4_5SM1004TMEM4LOAD26SM100_TMEM_LOAD_32dp32b16xENS4_13SM90_TMA_LOADENS11_INS12_ILi1ELi4ELi3EEES15_NSS_INS5_IJS16_S1L_EEENS5_IJS1L_SD_EEEEEEENS4_39AutoVectorizingCopyWithAssumedAlignmentILi128EEENS4_14SM90_TMA_STOREES25_S27_S27_EEEvvEEEEvNT_6ParamsE,@function
        .size           _ZN7cutlass13device_kernelINS_4gemm6kernel13GemmUniversalIN4cute5tupleIJiiiiEEENS1_10collective13CollectiveMmaINS1_35MainloopSm100TmaUmmaWarpSpecializedILi6ELi2ELi4ENS5_IJNS4_1CILi4EEENSA_ILi2EEENSA_ILi1EEEEEEEENS5_IJNSA_ILi128EEESG_SG_EEENS_6half_tENS5_IJlSD_lEEESI_SJ_NS4_8TiledMMAINS4_8MMA_AtomIJNS4_26SM100_MMA_F16BF16_2x1SM_SSISI_SI_fLi128ELi128ELNS4_4UMMA5MajorE0ELSO_0ELNSN_7ScaleInE0ELSP_0EEEEEENS4_6LayoutINS5_IJSD_SD_SD_EEENS5_IJNSA_ILi0EEESU_SU_EEEEENS5_IJNS4_10UnderscoreESX_SX_EEEEENS4_28SM100_TMA_2SM_LOAD_MULTICASTENS4_14ComposedLayoutINS4_7SwizzleILi3ELi4ELi3EEENS4_18smem_ptr_flag_bitsILi16EEENSS_INS5_IJNSA_ILi8EEENSA_ILi64EEEEEENS5_IJS17_SD_EEEEEEEvNS4_8identityES10_S1B_vS1C_EENS_8epilogue10collective18CollectiveEpilogueINS1E_23Sm100TmaWarpSpecializedILi4ELi2ELi16ELb1ELb0EEEJNS5_IJS17_SG_SG_EEENS5_IJNSS_IS17_SD_EENSS_INS5_IJNSA_ILi16EEESC_EEENS5_IJSD_S17_EEEEEEEESI_SJ_SI_SJ_NS1E_6fusion15FusionCallbacksIS1I_NS1Q_17LinearCombinationISI_fSI_fLNS_15FloatRoundStyleE2EEES1J_S1P_JEEENS4_5SM1004TMEM4LOAD26SM100_TMEM_LOAD_32dp32b16xENS4_13SM90_TMA_LOADENS11_INS12_ILi1ELi4ELi3EEES15_NSS_INS5_IJS16_S1L_EEENS5_IJS1L_SD_EEEEEEENS4_39AutoVectorizingCopyWithAssumedAlignmentILi128EEENS4_14SM90_TMA_STOREES25_S27_S27_EEEvvEEEEvNT_6ParamsE,(.L_x_207 - _ZN7cutlass13device_kernelINS_4gemm6kernel13GemmUniversalIN4cute5tupleIJiiiiEEENS1_10collective13CollectiveMmaINS1_35MainloopSm100TmaUmmaWarpSpecializedILi6ELi2ELi4ENS5_IJNS4_1CILi4EEENSA_ILi2EEENSA_ILi1EEEEEEEENS5_IJNSA_ILi128EEESG_SG_EEENS_6half_tENS5_IJlSD_lEEESI_SJ_NS4_8TiledMMAINS4_8MMA_AtomIJNS4_26SM100_MMA_F16BF16_2x1SM_SSISI_SI_fLi128ELi128ELNS4_4UMMA5MajorE0ELSO_0ELNSN_7ScaleInE0ELSP_0EEEEEENS4_6LayoutINS5_IJSD_SD_SD_EEENS5_IJNSA_ILi0EEESU_SU_EEEEENS5_IJNS4_10UnderscoreESX_SX_EEEEENS4_28SM100_TMA_2SM_LOAD_MULTICASTENS4_14ComposedLayoutINS4_7SwizzleILi3ELi4ELi3EEENS4_18smem_ptr_flag_bitsILi16EEENSS_INS5_IJNSA_ILi8EEENSA_ILi64EEEEEENS5_IJS17_SD_EEEEEEEvNS4_8identityES10_S1B_vS1C_EENS_8epilogue10collective18CollectiveEpilogueINS1E_23Sm100TmaWarpSpecializedILi4ELi2ELi16ELb1ELb0EEEJNS5_IJS17_SG_SG_EEENS5_IJNSS_IS17_SD_EENSS_INS5_IJNSA_ILi16EEESC_EEENS5_IJSD_S17_EEEEEEEESI_SJ_SI_SJ_NS1E_6fusion15FusionCallbacksIS1I_NS1Q_17LinearCombinationISI_fSI_fLNS_15FloatRoundStyleE2EEES1J_S1P_JEEENS4_5SM1004TMEM4LOAD26SM100_TMEM_LOAD_32dp32b16xENS4_13SM90_TMA_LOADENS11_INS12_ILi1ELi4ELi3EEES15_NSS_INS5_IJS16_S1L_EEENS5_IJS1L_SD_EEEEEEENS4_39AutoVectorizingCopyWithAssumedAlignmentILi128EEENS4_14SM90_TMA_STOREES25_S27_S27_EEEvvEEEEvNT_6ParamsE)
        .other          _ZN7cutlass13device_kernelINS_4gemm6kernel13GemmUniversalIN4cute5tupleIJiiiiEEENS1_10collective13CollectiveMmaINS1_35MainloopSm100TmaUmmaWarpSpecializedILi6ELi2ELi4ENS5_IJNS4_1CILi4EEENSA_ILi2EEENSA_ILi1EEEEEEEENS5_IJNSA_ILi128EEESG_SG_EEENS_6half_tENS5_IJlSD_lEEESI_SJ_NS4_8TiledMMAINS4_8MMA_AtomIJNS4_26SM100_MMA_F16BF16_2x1SM_SSISI_SI_fLi128ELi128ELNS4_4UMMA5MajorE0ELSO_0ELNSN_7ScaleInE0ELSP_0EEEEEENS4_6LayoutINS5_IJSD_SD_SD_EEENS5_IJNSA_ILi0EEESU_SU_EEEEENS5_IJNS4_10UnderscoreESX_SX_EEEEENS4_28SM100_TMA_2SM_LOAD_MULTICASTENS4_14ComposedLayoutINS4_7SwizzleILi3ELi4ELi3EEENS4_18smem_ptr_flag_bitsILi16EEENSS_INS5_IJNSA_ILi8EEENSA_ILi64EEEEEENS5_IJS17_SD_EEEEEEEvNS4_8identityES10_S1B_vS1C_EENS_8epilogue10collective18CollectiveEpilogueINS1E_23Sm100TmaWarpSpecializedILi4ELi2ELi16ELb1ELb0EEEJNS5_IJS17_SG_SG_EEENS5_IJNSS_IS17_SD_EENSS_INS5_IJNSA_ILi16EEESC_EEENS5_IJSD_S17_EEEEEEEESI_SJ_SI_SJ_NS1E_6fusion15FusionCallbacksIS1I_NS1Q_17LinearCombinationISI_fSI_fLNS_15FloatRoundStyleE2EEES1J_S1P_JEEENS4_5SM1004TMEM4LOAD26SM100_TMEM_LOAD_32dp32b16xENS4_13SM90_TMA_LOADENS11_INS12_ILi1ELi4ELi3EEES15_NSS_INS5_IJS16_S1L_EEENS5_IJS1L_SD_EEEEEEENS4_39AutoVectorizingCopyWithAssumedAlignmentILi128EEENS4_14SM90_TMA_STOREES25_S27_S27_EEEvvEEEEvNT_6ParamsE,@"STO_CUDA_ENTRY STV_DEFAULT"
_ZN7cutlass13device_kernelINS_4gemm6kernel13GemmUniversalIN4cute5tupleIJiiiiEEENS1_10collective13CollectiveMmaINS1_35MainloopSm100TmaUmmaWarpSpecializedILi6ELi2ELi4ENS5_IJNS4_1CILi4EEENSA_ILi2EEENSA_ILi1EEEEEEEENS5_IJNSA_ILi128EEESG_SG_EEENS_6half_tENS5_IJlSD_lEEESI_SJ_NS4_8TiledMMAINS4_8MMA_AtomIJNS4_26SM100_MMA_F16BF16_2x1SM_SSISI_SI_fLi128ELi128ELNS4_4UMMA5MajorE0ELSO_0ELNSN_7ScaleInE0ELSP_0EEEEEENS4_6LayoutINS5_IJSD_SD_SD_EEENS5_IJNSA_ILi0EEESU_SU_EEEEENS5_IJNS4_10UnderscoreESX_SX_EEEEENS4_28SM100_TMA_2SM_LOAD_MULTICASTENS4_14ComposedLayoutINS4_7SwizzleILi3ELi4ELi3EEENS4_18smem_ptr_flag_bitsILi16EEENSS_INS5_IJNSA_ILi8EEENSA_ILi64EEEEEENS5_IJS17_SD_EEEEEEEvNS4_8identityES10_S1B_vS1C_EENS_8epilogue10collective18CollectiveEpilogueINS1E_23Sm100TmaWarpSpecializedILi4ELi2ELi16ELb1ELb0EEEJNS5_IJS17_SG_SG_EEENS5_IJNSS_IS17_SD_EENSS_INS5_IJNSA_ILi16EEESC_EEENS5_IJSD_S17_EEEEEEEESI_SJ_SI_SJ_NS1E_6fusion15FusionCallbacksIS1I_NS1Q_17LinearCombinationISI_fSI_fLNS_15FloatRoundStyleE2EEES1J_S1P_JEEENS4_5SM1004TMEM4LOAD26SM100_TMEM_LOAD_32dp32b16xENS4_13SM90_TMA_LOADENS11_INS12_ILi1ELi4ELi3EEES15_NSS_INS5_IJS16_S1L_EEENS5_IJS1L_SD_EEEEEEENS4_39AutoVectorizingCopyWithAssumedAlignmentILi128EEENS4_14SM90_TMA_STOREES25_S27_S27_EEEvvEEEEvNT_6ParamsE:
[----:B------:R-:W1:Y:S01]  /*0000*/  LDC R1, c[0x0][0x37c] ;  /* 0x0000df00ff017b82 */ /* 0x000e620000000800 */
[----:B------:R-:W2:Y:S01]  /*0010*/  S2R R61, SR_TID.X ;  /* 0x00000000003d7919 */ /* 0x000ea20000002100 */
[----:B------:R-:W3:Y:S06]  /*0020*/  LDCU.64 UR8, c[0x0][0x890] ;  /* 0x00011200ff0877ac */ /* 0x000eec0008000a00 */
[----:B------:R-:W4:Y:S01]  /*0030*/  S2UR UR52, SR_CgaCtaId ;  /* 0x00000000003479c3 */ /* 0x000f220000008800 */
[----:B------:R-:W-:Y:S02]  /*0040*/  PRMT R50, RZ, 0x7610, R50 ;  /* 0x00007610ff327816 */ /* 0x000fe40000000032 */
[----:B------:R-:W-:-:S02]  /*0050*/  ELECT P0, URZ, PT ;  /* 0x0000000000ff782f */ /* 0x000fc40003800000 */
[----:B---3--:R-:W-:-:S04]  /*0060*/  ISETP.NE.U32.AND P1, PT, RZ, UR8, PT ;  /* 0x00000008ff007c0c */ /* 0x008fc8000bf25070 */
[----:B------:R-:W-:Y:S01]  /*0070*/  ISETP.NE.AND.EX P2, PT, RZ, UR9, PT, P1 ;  /* 0x00000009ff007c0c */ /* 0x000fe2000bf45310 */
[----:B----4-:R-:W-:Y:S02]  /*0080*/  ULOP3.LUT UR68, UR52, 0x1, URZ, 0xc0, !UPT ;  /* 0x0000000134447892 */ /* 0x010fe4000f8ec0ff */
[----:B------:R-:W-:Y:S01]  /*0090*/  ULOP3.LUT UR69, UR52, 0x1, URZ, 0x3c, !UPT ;  /* 0x0000000134457892 */ /* 0x000fe2000f8e3cff */
[----:B--2---:R-:W-:-:S05]  /*00a0*/  SHF.R.U32.HI R51, RZ, 0x5, R61 ;  /* 0x00000005ff337819 */ /* 0x004fca000001163d */
[----:B------:R-:W2:Y:S02]  /*00b0*/  SHFL.IDX PT, R0, R51, RZ, 0x1f ;  /* 0x00001fff33007589 */ /* 0x000ea400000e0000 */
[----:B--2---:R-:W-:Y:S02]  /*00c0*/  R2UR UR22, R0 ;  /* 0x00000000001672ca */ /* 0x004fe400000e0000 */
[----:B-1----:R-:W-:Y:S05]  /*00d0*/  @P2 BRA `(.L_x_0) ;  /* 0x0000000000302947 */ /* 0x002fea0003800000 */
[----:B------:R-:W1:Y:S02]  /*00e0*/  LDCU.64 UR4, c[0x0][0x888] ;  /* 0x00011100ff0477ac */ /* 0x000e640008000a00 */
[----:B-1----:R-:W-:-:S04]  /*00f0*/  UISETP.NE.U32.AND UP0, UPT, UR4, URZ, UPT ;  /* 0x000000ff0400728c */ /* 0x002fc8000bf05070 */
[----:B------:R-:W-:-:S09]  /*0100*/  UISETP.NE.AND.EX UP0, UPT, UR5, URZ, UPT, UP0 ;  /* 0x000000ff0500728c */ /* 0x000fd2000bf05300 */
[----:B------:R-:W-:Y:S05]  /*0110*/  BRA.U !UP0, `(.L_x_1) ;  /* 0x0000000108147547 */ /* 0x000fea000b800000 */
[----:B------:R-:W1:Y:S01]  /*0120*/  LDC.64 R2, c[0x0][0x888] ;  /* 0x00022200ff027b82 */ /* 0x000e620000000a00 */
[----:B------:R-:W1:Y:S02]  /*0130*/  LDCU.64 UR4, c[0x0][0x358] ;  /* 0x00006b00ff0477ac */ /* 0x000e640008000a00 */
[----:B-1----:R1:W5:Y:S01]  /*0140*/  LDG.E R27, desc[UR4][R2.64] ;  /* 0x00000004021b7981 */ /* 0x002362000c1e1900 */
[----:B------:R-:W-:Y:S01]  /*0150*/  HFMA2 R50, -RZ, RZ, 0, 5.9604644775390625e-08 ;  /* 0x00000001ff327431 */ /* 0x000fe200000001ff */
[----:B------:R-:W-:Y:S05]  /*0160*/  BRA `(.L_x_0) ;  /* 0x00000000000c7947 */ /* 0x000fea0003800000 */
.L_x_1:
[----:B------:R-:W1:Y:S01]  /*0170*/  LDCU UR4, c[0x0][0x880] ;  /* 0x00011000ff0477ac */ /* 0x000e620008000800 */
[----:B------:R-:W-:Y:S01]  /*0180*/  HFMA2 R50, -RZ, RZ, 0, 5.9604644775390625e-08 ;  /* 0x00000001ff327431 */ /* 0x000fe200000001ff */
[----:B-1----:R-:W-:-:S07]  /*0190*/  MOV R27, UR4 ;  /* 0x00000004001b7c02 */ /* 0x002fce0008000f00 */
.L_x_0:
[----:B------:R-:W2:Y:S02]  /*01a0*/  LDCU.64 UR4, c[0x0][0x8b0] ;  /* 0x00011600ff0477ac */ /* 0x000ea40008000a00 */
[----:B--2---:R-:W-:-:S04]  /*01b0*/  UISETP.NE.U32.AND UP0, UPT, UR4, URZ, UPT ;  /* 0x000000ff0400728c */ /* 0x004fc8000bf05070 */
[----:B------:R-:W-:-:S09]  /*01c0*/  UISETP.NE.AND.EX UP0, UPT, UR5, URZ, UPT, UP0 ;  /* 0x000000ff0500728c */ /* 0x000fd2000bf05300 */
[----:B------:R-:W-:Y:S05]  /*01d0*/  BRA.U UP0, `(.L_x_2) ;  /* 0x0000000100287547 */ /* 0x000fea000b800000 */
[----:B------:R-:W2:Y:S02]  /*01e0*/  LDCU.64 UR4, c[0x0][0x8a8] ;  /* 0x00011500ff0477ac */ /* 0x000ea40008000a00 */
[----:B--2---:R-:W-:-:S04]  /*01f0*/  UISETP.NE.U32.AND UP0, UPT, UR4, URZ, UPT ;  /* 0x000000ff0400728c */ /* 0x004fc8000bf05070 */
[----:B------:R-:W-:-:S09]  /*0200*/  UISETP.NE.AND.EX UP0, UPT, UR5, URZ, UPT, UP0 ;  /* 0x000000ff0500728c */ /* 0x000fd2000bf05300 */
[----:B------:R-:W-:Y:S05]  /*0210*/  BRA.U !UP0, `(.L_x_3) ;  /* 0x0000000108107547 */ /* 0x000fea000b800000 */
[----:B------:R-:W2:Y:S01]  /*0220*/  LDC.64 R24, c[0x0][0x8a8] ;  /* 0x00022a00ff187b82 */ /* 0x000ea20000000a00 */
[----:B------:R-:W2:Y:S02]  /*0230*/  LDCU.64 UR4, c[0x0][0x358] ;  /* 0x00006b00ff0477ac */ /* 0x000ea40008000a00 */
[----:B--2---:R2:W5:Y:S01]  /*0240*/  LDG.E R24, desc[UR4][R24.64] ;  /* 0x0000000418187981 */ /* 0x004562000c1e1900 */
[----:B------:R-:W-:Y:S05]  /*0250*/  BRA `(.L_x_2) ;  /* 0x0000000000087947 */ /* 0x000fea0003800000 */
.L_x_3:
[----:B------:R-:W2:Y:S02]  /*0260*/  LDCU UR4, c[0x0][0x8a0] ;  /* 0x00011400ff0477ac */ /* 0x000ea40008000800 */
[----:B--2---:R-:W-:Y:S02]  /*0270*/  MOV R24, UR4 ;  /* 0x0000000400187c02 */ /* 0x004fe40008000f00 */
.L_x_2:
[----:B------:R-:W-:Y:S01]  /*0280*/  IMAD.U32 R0, RZ, RZ, UR22 ;  /* 0x00000016ff007e24 */ /* 0x000fe2000f8e00ff */
[----:B------:R-:W-:Y:S04]  /*0290*/  BSSY.RECONVERGENT B0, `(.L_x_4) ;  /* 0x000000c000007945 */ /* 0x000fe80003800200 */
[C---:B------:R-:W-:Y:S02]  /*02a0*/  ISETP.NE.OR P3, PT, R0.reuse, 0x1, !P0 ;  /* 0x000000010000780c */ /* 0x040fe40004765670 */
[----:B------:R-:W-:-:S11]  /*02b0*/  ISETP.NE.OR P2, PT, R0, 0x3, !P0 ;  /* 0x000000030000780c */ /* 0x000fd60004745670 */
[----:B------:R-:W-:Y:S05]  /*02c0*/  @P3 BRA `(.L_x_5) ;  /* 0x0000000000203947 */ /* 0x000fea0003800000 */
[----:B------:R-:W3:Y:S02]  /*02d0*/  LDCU.64 UR4, c[0x0][0x348] ;  /* 0x00006900ff0477ac */ /* 0x000ee40008000a00 */
[----:B---3--:R-:W-:Y:S02]  /*02e0*/  UIADD3 UR6, UP1, UPT, UR4, 0x80, URZ ;  /* 0x0000008004067890 */ /* 0x008fe4000ff3e0ff */
[----:B------:R-:W-:Y:S02]  /*02f0*/  UIADD3 UR4, UP0, UPT, UR4, 0x180, URZ ;  /* 0x0000018004047890 */ /* 0x000fe4000ff1e0ff */
[----:B------:R-:W-:Y:S02]  /*0300*/  UIADD3.X UR7, UPT, UPT, URZ, UR5, URZ, UP1, !UPT ;  /* 0x00000005ff077290 */ /* 0x000fe40008ffe4ff */
[----:B------:R-:W-:-:S07]  /*0310*/  UIADD3.X UR5, UPT, UPT, URZ, UR5, URZ, UP0, !UPT ;  /* 0x00000005ff057290 */ /* 0x000fce00087fe4ff */
[----:B------:R3:W-:Y:S02]  /*0320*/  UTMACCTL.PF [UR6] ;  /* 0x00000000060079b9 */ /* 0x0007e40008040000 */
[----:B------:R3:W-:Y:S02]  /*0330*/  UTMACCTL.PF [UR4] ;  /* 0x00000000040079b9 */ /* 0x0007e40008040000 */
[----:B---3--:R-:W-:Y:S01]  /*0340*/  NOP ;  /* 0x0000000000007918 */ /* 0x008fe20000000000 */
.L_x_5:
[----:B------:R-:W-:Y:S05]  /*0350*/  BSYNC.RECONVERGENT B0 ;  /* 0x0000000000007941 */ /* 0x000fea0003800200 */
.L_x_4:
[----:B------:R-:W-:Y:S04]  /*0360*/  BSSY.RECONVERGENT B0, `(.L_x_6) ;  /* 0x000000a000007945 */ /* 0x000fe80003800200 */
        /* <DEDUP_REMOVED lines=9> */
.L_x_7:
[----:B------:R-:W-:Y:S05]  /*0400*/  BSYNC.RECONVERGENT B0 ;  /* 0x0000000000007941 */ /* 0x000fea0003800200 */
.L_x_6:
[----:B------:R-:W3:Y:S01]  /*0410*/  LDCU.64 UR4, c[0x0][0x888] ;  /* 0x00011100ff0477ac */ /* 0x000ee20008000a00 */
[----:B------:R-:W-:Y:S01]  /*0420*/  ISETP.NE.AND.EX P1, PT, RZ, UR9, PT, P1 ;  /* 0x00000009ff007c0c */ /* 0x000fe2000bf25310 */
[----:B------:R-:W-:Y:S01]  /*0430*/  UPLOP3.LUT UP5, UPT, UPT, UPT, UPT, 0x80, 0x8 ;  /* 0x000000000008789c */ /* 0x000fe20003faf070 */
[----:B---3--:R-:W-:-:S04]  /*0440*/  ISETP.NE.U32.AND P2, PT, RZ, UR4, PT ;  /* 0x00000004ff007c0c */ /* 0x008fc8000bf45070 */
[----:B------:R-:W-:-:S13]  /*0450*/  ISETP.NE.AND.EX P2, PT, RZ, UR5, PT, P2 ;  /* 0x00000005ff007c0c */ /* 0x000fda000bf45320 */
[----:B------:R-:W-:Y:S05]  /*0460*/  @P2 BRA P1, `(.L_x_8) ;  /* 0x0000000000282947 */ /* 0x000fea0000800000 */
[----:B------:R-:W-:Y:S01]  /*0470*/  UISETP.NE.U32.AND UP0, UPT, UR8, URZ, UPT ;  /* 0x000000ff0800728c */ /* 0x000fe2000bf05070 */
[----:B-----5:R-:W-:Y:S01]  /*0480*/  FSETP.NEU.AND P1, PT, R27, RZ, PT ;  /* 0x000000ff1b00720b */ /* 0x020fe20003f2d000 */
[----:B------:R-:W-:Y:S02]  /*0490*/  UISETP.NE.U32.AND UP2, UPT, UR4, URZ, UPT ;  /* 0x000000ff0400728c */ /* 0x000fe4000bf45070 */
[----:B------:R-:W-:Y:S02]  /*04a0*/  UISETP.NE.AND.EX UP1, UPT, UR9, URZ, UPT, UP0 ;  /* 0x000000ff0900728c */ /* 0x000fe4000bf25300 */
[----:B------:R-:W-:-:S04]  /*04b0*/  UISETP.NE.AND.EX UP0, UPT, UR5, URZ, UPT, UP2 ;  /* 0x000000ff0500728c */ /* 0x000fc8000bf05320 */
[----:B------:R-:W-:-:S04]  /*04c0*/  USEL UR4, URZ, 0xffffffff, UP0 ;  /* 0xffffffffff047887 */ /* 0x000fc80008000000 */
[----:B------:R-:W-:Y:S01]  /*04d0*/  VOTEU.ANY UP0, P1 ;  /* 0x0000000000ff7886 */ /* 0x000fe20000800100 */
[----:B------:R-:W-:-:S04]  /*04e0*/  @!UP1 USEL UR4, URZ, 0xffffffff, UP0 ;  /* 0xffffffffff049887 */ /* 0x000fc80008000000 */
[----:B------:R-:W-:-:S04]  /*04f0*/  ULOP3.LUT UR4, UR4, 0x1, URZ, 0xc0, !UPT ;  /* 0x0000000104047892 */ /* 0x000fc8000f8ec0ff */
[----:B------:R-:W-:-:S11]  /*0500*/  UISETP.NE.U32.AND UP5, UPT, UR4, 0x1, UPT ;  /* 0x000000010400788c */ /* 0x000fd6000bfa5070 */
.L_x_8:
[----:B------:R-:W3:Y:S01]  /*0510*/  SHFL.IDX PT, R0, R51, RZ, 0x1f ;  /* 0x00001fff33007589 */ /* 0x000ee200000e0000 */
[----:B------:R-:W-:-:S04]  /*0520*/  UISETP.NE.AND UP0, UPT, UR22, 0x2, UPT ;  /* 0x000000021600788c */ /* 0x000fc8000bf05270 */
[----:B------:R-:W-:Y:S02]  /*0530*/  UISETP.EQ.AND UP1, UPT, UR68, URZ, !UP0 ;  /* 0x000000ff4400728c */ /* 0x000fe4000c722270 */
[----:B------:R-:W-:-:S04]  /*0540*/  USEL UR54, URZ, 0x1, UP0 ;  /* 0x00000001ff367887 */ /* 0x000fc80008000000 */
[----:B------:R-:W-:Y:S02]  /*0550*/  PLOP3.LUT P4, PT, P0, PT, UP1, 0x80, 0x8 ;  /* 0x000000000008781c */ /* 0x000fe4000078f018 */
[----:B---3--:R-:W-:-:S13]  /*0560*/  ISETP.NE.AND P1, PT, R0, RZ, PT ;  /* 0x000000ff0000720c */ /* 0x008fda0003f25270 */
[----:B------:R-:W-:Y:S05]  /*0570*/  @P1 BRA `(.L_x_9) ;  /* 0x0000000000641947 */ /* 0x000fea0003800000 */
[----:B------:R-:W-:Y:S01]  /*0580*/  UMOV UR4, 0x400 ;  /* 0x0000040000047882 */ /* 0x000fe20000000000 */
[----:B------:R-:W-:Y:S01]  /*0590*/  UMOV UR8, 0x1 ;  /* 0x0000000100087882 */ /* 0x000fe20000000000 */
[----:B------:R-:W-:Y:S01]  /*05a0*/  UMOV UR6, 0x3 ;  /* 0x0000000300067882 */ /* 0x000fe20000000000 */
[----:B------:R-:W-:Y:S02]  /*05b0*/  ULEA UR4, UR52, UR4, 0x18 ;  /* 0x0000000434047291 */ /* 0x000fe4000f8ec0ff */
[----:B------:R-:W-:-:S04]  /*05c0*/  UIADD3 UR8, UPT, UPT, -UR8, 0x100000, URZ ;  /* 0x0010000008087890 */ /* 0x000fc8000fffe1ff */
[----:B------:R-:W-:Y:S02]  /*05d0*/  USHF.L.U32 UR9, UR8, 0xb, URZ ;  /* 0x0000000b08097899 */ /* 0x000fe400080006ff */
[----:B------:R-:W-:Y:S02]  /*05e0*/  USHF.L.U32 UR8, UR8, 0x1, URZ ;  /* 0x0000000108087899 */ /* 0x000fe400080006ff */
[----:B------:R-:W-:-:S04]  /*05f0*/  UIADD3 UR6, UPT, UPT, -UR6, 0x100000, URZ ;  /* 0x0010000006067890 */ /* 0x000fc8000fffe1ff */
[----:B------:R-:W-:Y:S02]  /*0600*/  USHF.L.U32 UR7, UR6, 0xb, URZ ;  /* 0x0000000b06077899 */ /* 0x000fe400080006ff */
[----:B------:R-:W-:Y:S01]  /*0610*/  USHF.L.U32 UR6, UR6, 0x1, URZ ;  /* 0x0000000106067899 */ /* 0x000fe200080006ff */
[----:B------:R-:W-:Y:S01]  /*0620*/  ELECT P1, URZ, PT ;  /* 0x0000000000ff782f */ /* 0x000fe20003820000 */
[----:B------:R-:W3:Y:S02]  /*0630*/  FENCE.VIEW.ASYNC.S ;  /* 0x00000000000073c6 */ /* 0x000ee40000000000 */
[----:B---3--:R3:W4:Y:S08]  /*0640*/  SYNCS.EXCH.64 URZ, [UR4], UR8 ;  /* 0x0000000804ff75b2 */ /* 0x0087300008000100 */
[----:B------:R3:W1:Y:S01]  /*0650*/  SYNCS.EXCH.64 URZ, [UR4+0x30], UR6 ;  /* 0x0000300604ff75b2 */ /* 0x0006620008000100 */
        /* <DEDUP_REMOVED lines=10> */
[----:B------:R-:W-:Y:S01]  /*0700*/  NOP ;  /* 0x0000000000007918 */ /* 0x000fe20000000000 */
.L_x_9:
[----:B------:R-:W2:Y:S01]  /*0710*/  SHFL.IDX PT, R0, R51, RZ, 0x1f ;  /* 0x00001fff33007589 */ /* 0x000ea200000e0000 */
[----:B------:R-:W-:Y:S01]  /*0720*/  NOP ;  /* 0x0000000000007918 */ /* 0x000fe20000000000 */
[----:B--2---:R-:W-:-:S13]  /*0730*/  ISETP.NE.AND P1, PT, R0, 0x1, PT ;  /* 0x000000010000780c */ /* 0x004fda0003f25270 */
[----:B------:R-:W-:Y:S05]  /*0740*/  @P1 BRA `(.L_x_10) ;  /* 0x0000000000541947 */ /* 0x000fea0003800000 */
[----:B---3--:R-:W-:Y:S01]  /*0750*/  UMOV UR4, 0x400 ;  /* 0x0000040000047882 */ /* 0x008fe20000000000 */
        /* <DEDUP_REMOVED lines=10> */
[----:B------:R-:W2:Y:S02]  /*0800*/  FENCE.VIEW.ASYNC.S ;  /* 0x00000000000073c6 */ /* 0x000ea40000000000 */
[----:B--2---:R2:W3:Y:S08]  /*0810*/  SYNCS.EXCH.64 URZ, [UR4+0x60], UR8 ;  /* 0x0000600804ff75b2 */ /* 0x0044f00008000100 */
        /* <DEDUP_REMOVED lines=8> */
.L_x_10:
[----:B------:R-:W4:Y:S01]  /*08a0*/  SHFL.IDX PT, R0, R51, RZ, 0x1f ;  /* 0x00001fff33007589 */ /* 0x000f2200000e0000 */
[----:B------:R-:W-:Y:S01]  /*08b0*/  NOP ;  /* 0x0000000000007918 */ /* 0x000fe20000000000 */
[----:B----4-:R-:W-:-:S13]  /*08c0*/  ISETP.NE.AND P1, PT, R0, 0x3, PT ;  /* 0x000000030000780c */ /* 0x010fda0003f25270 */
[----:B------:R-:W-:Y:S05]  /*08d0*/  @P1 BRA `(.L_x_11) ;  /* 0x00000000002c1947 */ /* 0x000fea0003800000 */
[----:B--23--:R-:W-:Y:S01]  /*08e0*/  UMOV UR6, 0x400 ;  /* 0x0000040000067882 */ /* 0x00cfe20000000000 */
[----:B------:R-:W-:Y:S01]  /*08f0*/  UMOV UR4, 0x20 ;  /* 0x0000002000047882 */ /* 0x000fe20000000000 */
[----:B------:R-:W-:Y:S02]  /*0900*/  ULEA UR6, UR52, UR6, 0x18 ;  /* 0x0000000634067291 */ /* 0x000fe4000f8ec0ff */
[----:B------:R-:W-:-:S04]  /*0910*/  UIADD3 UR4, UPT, UPT, -UR4, 0x100000, URZ ;  /* 0x0010000004047890 */ /* 0x000fc8000fffe1ff */
[----:B------:R-:W-:Y:S02]  /*0920*/  USHF.L.U32 UR5, UR4, 0xb, URZ ;  /* 0x0000000b04057899 */ /* 0x000fe400080006ff */
[----:B------:R-:W-:Y:S01]  /*0930*/  USHF.L.U32 UR4, UR4, 0x1, URZ ;  /* 0x0000000104047899 */ /* 0x000fe200080006ff */
[----:B------:R-:W-:Y:S01]  /*0940*/  ELECT P1, URZ, PT ;  /* 0x0000000000ff782f */ /* 0x000fe20003820000 */
[----:B------:R-:W2:Y:S10]  /*0950*/  FENCE.VIEW.ASYNC.S ;  /* 0x00000000000073c6 */ /* 0x000eb40000000000 */
[----:B--2---:R4:W2:Y:S01]  /*0960*/  SYNCS.EXCH.64 URZ, [UR6+0xa0], UR4 ;  /* 0x0000a00406ff75b2 */ /* 0x0048a20008000100 */
[----:B------:R4:W3:Y:S02]  /*0970*/  SYNCS.EXCH.64 URZ, [UR6+0xa8], UR4 ;  /* 0x0000a80406ff75b2 */ /* 0x0008e40008000100 */
[----:B----4-:R-:W-:Y:S01]  /*0980*/  NOP ;  /* 0x0000000000007918 */ /* 0x010fe20000000000 */
.L_x_11:
[----:B------:R-:W4:Y:S01]  /*0990*/  SHFL.IDX PT, R0, R51, RZ, 0x1f ;  /* 0x00001fff33007589 */ /* 0x000f2200000e0000 */
[----:B------:R-:W-:Y:S01]  /*09a0*/  NOP ;  /* 0x0000000000007918 */ /* 0x000fe20000000000 */
[----:B----4-:R-:W-:-:S13]  /*09b0*/  ISETP.NE.AND P1, PT, R0, 0x4, PT ;  /* 0x000000040000780c */ /* 0x010fda0003f25270 */
[----:B------:R-:W-:Y:S05]  /*09c0*/  @P1 BRA `(.L_x_12) ;  /* 0x0000000000481947 */ /* 0x000fea0003800000 */
[----:B--23--:R-:W-:Y:S01]  /*09d0*/  UMOV UR4, 0x720 ;  /* 0x0000072000047882 */ /* 0x00cfe20000000000 */
[----:B------:R-:W-:Y:S01]  /*09e0*/  UMOV UR6, 0x400 ;  /* 0x0000040000067882 */ /* 0x000fe20000000000 */
[----:B------:R-:W-:Y:S01]  /*09f0*/  USEL UR4, UR4, 0x620, UP5 ;  /* 0x0000062004047887 */ /* 0x000fe2000a800000 */
        /* <DEDUP_REMOVED lines=10> */
[----:B--2---:R4:W2:Y:S08]  /*0aa0*/  SYNCS.EXCH.64 URZ, [UR6+0xb0], UR8 ;  /* 0x0000b00806ff75b2 */ /* 0x0048b00008000100 */
[----:B------:R4:W3:Y:S01]  /*0ab0*/  SYNCS.EXCH.64 URZ, [UR6+0xc0], UR4 ;  /* 0x0000c00406ff75b2 */ /* 0x0008e20008000100 */
[----:B------:R4:W1:Y:S01]  /*0ac0*/  SYNCS.EXCH.64 URZ, [UR6+0xb8], UR8 ;  /* 0x0000b80806ff75b2 */ /* 0x0008620008000100 */
[----:B------:R4:W1:Y:S02]  /*0ad0*/  SYNCS.EXCH.64 URZ, [UR6+0xc8], UR4 ;  /* 0x0000c80406ff75b2 */ /* 0x0008640008000100 */
[----:B----4-:R-:W-:Y:S01]  /*0ae0*/  NOP ;  /* 0x0000000000007918 */ /* 0x010fe20000000000 */
.L_x_12:
[----:B------:R-:W4:Y:S01]  /*0af0*/  SHFL.IDX PT, R0, R51, RZ, 0x1f ;  /* 0x00001fff33007589 */ /* 0x000f2200000e0000 */
[----:B------:R-:W-:Y:S01]  /*0b00*/  NOP ;  /* 0x0000000000007918 */ /* 0x000fe20000000000 */
[----:B----4-:R-:W-:-:S13]  /*0b10*/  ISETP.NE.AND P1, PT, R0, 0x5, PT ;  /* 0x000000050000780c */ /* 0x010fda0003f25270 */
[----:B------:R-:W-:Y:S05]  /*0b20*/  @P1 BRA `(.L_x_13) ;  /* 0x0000000000541947 */ /* 0x000fea0003800000 */
[----:B--23--:R-:W-:Y:S01]  /*0b30*/  UMOV UR4, 0x400 ;  /* 0x0000040000047882 */ /* 0x00cfe20000000000 */
        /* <DEDUP_REMOVED lines=14> */
[----:B------:R4:W1:Y:S01]  /*0c20*/  SYNCS.EXCH.64 URZ, [UR4+0xf8], UR8 ;  /* 0x0000f80804ff75b2 */ /* 0x0008620008000100 */
[----:B------:R4:W1:Y:S01]  /*0c30*/  SYNCS.EXCH.64 URZ, [UR4+0xe0], UR6 ;  /* 0x0000e00604ff75b2 */ /* 0x0008620008000100 */
[----:B------:R4:W1:Y:S01]  /*0c40*/  SYNCS.EXCH.64 URZ, [UR4+0x100], UR8 ;  /* 0x0001000804ff75b2 */ /* 0x0008620008000100 */
[----:B------:R4:W1:Y:S01]  /*0c50*/  SYNCS.EXCH.64 URZ, [UR4+0xe8], UR6 ;  /* 0x0000e80604ff75b2 */ /* 0x0008620008000100 */
[----:B------:R4:W1:Y:S02]  /*0c60*/  SYNCS.EXCH.64 URZ, [UR4+0x108], UR8 ;  /* 0x0001080804ff75b2 */ /* 0x0008640008000100 */
[----:B----4-:R-:W-:Y:S01]  /*0c70*/  NOP ;  /* 0x0000000000007918 */ /* 0x010fe20000000000 */
.L_x_13:
[----:B------:R-:W4:Y:S01]  /*0c80*/  SHFL.IDX PT, R0, R51, RZ, 0x1f ;  /* 0x00001fff33007589 */ /* 0x000f2200000e0000 */
[----:B------:R-:W-:Y:S01]  /*0c90*/  ISETP.NE.OR P0, PT, RZ, UR22, !P0 ;  /* 0x00000016ff007c0c */ /* 0x000fe2000c705670 */
        /* <DEDUP_REMOVED lines=12> */
[----:B------:R4:W3:Y:S01]  /*0d60*/  SYNCS.EXCH.64 URZ, [UR4+0x120], UR6 ;  /* 0x0001200604ff75b2 */ /* 0x0008e20008000100 */
[----:B------:R4:W1:Y:S01]  /*0d70*/  SYNCS.EXCH.64 URZ, [UR4+0x118], UR6 ;  /* 0x0001180604ff75b2 */ /* 0x0008620008000100 */
[----:B------:R4:W1:Y:S02]  /*0d80*/  SYNCS.EXCH.64 URZ, [UR4+0x128], UR6 ;  /* 0x0001280604ff75b2 */ /* 0x0008640008000100 */
[----:B----4-:R-:W-:Y:S01]  /*0d90*/  NOP ;  /* 0x0000000000007918 */ /* 0x010fe20000000000 */
.L_x_14:
[----:B------:R-:W-:Y:S01]  /*0da0*/  VOTEU.ALL UP0, P0 ;  /* 0x0000000000ff7886 */ /* 0x000fe20000000000 */
[----:B--23--:R-:W-:Y:S01]  /*0db0*/  UMOV UR4, 0x20 ;  /* 0x0000002000047882 */ /* 0x00cfe20000000000 */
[----:B------:R-:W2:Y:S01]  /*0dc0*/  LDCU UR28, c[0x0][0x36c] ;  /* 0x00006d80ff1c77ac */ /* 0x000ea20008000800 */
[----:B------:R-:W-:Y:S01]  /*0dd0*/  NOP ;  /* 0x0000000000007918 */ /* 0x000fe20000000000 */
[----:B------:R-:W-:Y:S01]  /*0de0*/  LOP3.LUT R0, R61, 0x1f, RZ, 0xc0, !PT ;  /* 0x0000001f3d007812 */ /* 0x000fe200078ec0ff */
[----:B------:R-:W-:Y:S01]  /*0df0*/  @!UP0 UMOV UR6, 0x400 ;  /* 0x0000040000068882 */ /* 0x000fe20000000000 */
[----:B------:R-:W-:-:S04]  /*0e00*/  @!UP0 UIADD3 UR4, UPT, UPT, -UR4, 0x100000, URZ ;  /* 0x0010000004048890 */ /* 0x000fc8000fffe1ff */
[----:B------:R-:W-:Y:S02]  /*0e10*/  @!UP0 USHF.L.U32 UR5, UR4, 0xb, URZ ;  /* 0x0000000b04058899 */ /* 0x000fe400080006ff */
[----:B------:R-:W-:Y:S02]  /*0e20*/  @!UP0 USHF.L.U32 UR4, UR4, 0x1, URZ ;  /* 0x0000000104048899 */ /* 0x000fe400080006ff */
[----:B------:R-:W-:Y:S01]  /*0e30*/  @!UP0 ULEA UR6, UR52, UR6, 0x18 ;  /* 0x0000000634068291 */ /* 0x000fe2000f8ec0ff */
[----:B------:R-:W-:Y:S01]  /*0e40*/  VOTEU.ALL UP0, P0 ;  /* 0x0000000000ff7886 */ /* 0x000fe20000000000 */
[----:B------:R-:W-:Y:S02]  /*0e50*/  UISETP.NE.AND UP6, UPT, UR22, URZ, UPT ;  /* 0x000000ff1600728c */ /* 0x000fe4000bfc5270 */
[----:B--2---:R-:W-:Y:S01]  /*0e60*/  UISETP.EQ.U32.AND UP1, UPT, UR28, 0x1, UPT ;  /* 0x000000011c00788c */ /* 0x004fe2000bf22070 */
[----:B------:R-:W2:Y:S07]  /*0e70*/  FENCE.VIEW.ASYNC.S ;  /* 0x00000000000073c6 */ /* 0x000eae0000000000 */
[----:B--2---:R2:W3:Y:S01]  /*0e80*/  @!UP0 SYNCS.EXCH.64 URZ, [UR6+0x130], UR4 ;  /* 0x0001300406ff85b2 */ /* 0x0044e20008000100 */
[----:B------:R-:W-:Y:S05]  /*0e90*/  BRA.U !UP1, `(.L_x_15) ;  /* 0x0000000109087547 */ /* 0x000fea000b800000 */
[----:B-1-3--:R-:W-:Y:S01]  /*0ea0*/  UCGABAR_ARV ;  /* 0x00000000000079c7 */ /* 0x00afe20008000000 */
[----:B------:R-:W-:Y:S05]  /*0eb0*/  BRA `(.L_x_16) ;  /* 0x0000000000047947 */ /* 0x000fea0003800000 */
.L_x_15:
[----:B-1-3--:R-:W-:Y:S01]  /*0ec0*/  NOP ;  /* 0x0000000000007918 */ /* 0x00afe20000000000 */
.L_x_16:
[----:B------:R-:W1:Y:S01]  /*0ed0*/  S2UR UR24, SR_CTAID.Y ;  /* 0x00000000001879c3 */ /* 0x000e620000002600 */
[----:B------:R-:W-:-:S05]  /*0ee0*/  CS2R.32 R52, SR_CgaSize ;  /* 0x0000000000347805 */ /* 0x000fca0000008a00 */
[----:B------:R-:W-:-:S05]  /*0ef0*/  IMAD R52, R52, -0xa0, RZ ;  /* 0xffffff6034347824 */ /* 0x000fca00078e02ff */
[----:B--2---:R-:W-:-:S14]  /*0f00*/  R2UR UR4, R52 ;  /* 0x00000000340472ca */ /* 0x004fdc00000e0000 */
[----:B------:R-:W2:Y:S01]  /*0f10*/  LDCU UR4, c[0x0][UR4+0x2b4] ;  /* 0x00005680040477ac */ /* 0x000ea20008000800 */
[----:B------:R-:W-:-:S05]  /*0f20*/  CS2R.32 R52, SR_CgaSize ;  /* 0x0000000000347805 */ /* 0x000fca0000008a00 */
[----:B------:R-:W-:-:S05]  /*0f30*/  IMAD R52, R52, -0xa0, RZ ;  /* 0xffffff6034347824 */ /* 0x000fca00078e02ff */
[----:B------:R-:W-:-:S14]  /*0f40*/  R2UR UR5, R52 ;  /* 0x00000000340572ca */ /* 0x000fdc00000e0000 */
[----:B------:R-:W3:Y:S01]  /*0f50*/  LDCU UR5, c[0x0][UR5+0x2b0] ;  /* 0x00005600050577ac */ /* 0x000ee20008000800 */
[----:B------:R-:W4:Y:S01]  /*0f60*/  S2UR UR26, SR_CTAID.X ;  /* 0x00000000001a79c3 */ /* 0x000f220000002500 */
[----:B------:R-:W-:-:S05]  /*0f70*/  CS2R.32 R52, SR_CgaSize ;  /* 0x0000000000347805 */ /* 0x000fca0000008a00 */
[----:B------:R-:W-:-:S05]  /*0f80*/  IMAD R52, R52, -0xa0, RZ ;  /* 0xffffff6034347824 */ /* 0x000fca00078e02ff */
[----:B------:R-:W-:-:S14]  /*0f90*/  R2UR UR8, R52 ;  /* 0x00000000340872ca */ /* 0x000fdc00000e0000 */
[----:B------:R-:W3:Y:S01]  /*0fa0*/  LDCU UR8, c[0x0][UR8+0x2a4] ;  /* 0x00005480080877ac */ /* 0x000ee20008000800 */
[----:B------:R-:W-:-:S05]  /*0fb0*/  CS2R.32 R52, SR_CgaSize ;  /* 0x0000000000347805 */ /* 0x000fca0000008a00 */
[----:B------:R-:W-:-:S05]  /*0fc0*/  IMAD R52, R52, -0xa0, RZ ;  /* 0xffffff6034347824 */ /* 0x000fca00078e02ff */
[----:B------:R-:W-:-:S14]  /*0fd0*/  R2UR UR63, R52 ;  /* 0x00000000343f72ca */ /* 0x000fdc00000e0000 */
[----:B------:R-:W3:Y:S01]  /*0fe0*/  LDCU UR63, c[0x0][UR63+0x2a0] ;  /* 0x000054003f3f77ac */ /* 0x000ee20008000800 */
[----:B------:R-:W-:Y:S02]  /*0ff0*/  USHF.R.U32.HI UR12, URZ, 0x1, UR52 ;  /* 0x00000001ff0c7899 */ /* 0x000fe40008011634 */
[----:B------:R-:W-:Y:S02]  /*1000*/  USHF.R.U32.HI UR11, URZ, 0x2, UR52 ;  /* 0x00000002ff0b7899 */ /* 0x000fe40008011634 */
[----:B------:R-:W-:Y:S02]  /*1010*/  USHF.L.U32 UR40, UR52, 0x9, URZ ;  /* 0x0000000934287899 */ /* 0x000fe400080006ff */
[----:B------:R-:W-:Y:S01]  /*1020*/  USHF.L.U32 UR39, UR52, 0xa, URZ ;  /* 0x0000000a34277899 */ /* 0x000fe200080006ff */
[----:B-1----:R-:W-:Y:S01]  /*1030*/  I2FP.F32.U32 R2, UR24 ;  /* 0x0000001800027c45 */ /* 0x002fe20008201000 */
[----:B------:R-:W1:Y:S04]  /*1040*/  LDCU UR23, c[0x0][0xb24] ;  /* 0x00016480ff1777ac */ /* 0x000e680008000800 */
[----:B--2---:R-:W-:Y:S01]  /*1050*/  FMUL R2, R2, UR4 ;  /* 0x0000000402027c20 */ /* 0x004fe20008400000 */
[----:B------:R-:W-:Y:S01]  /*1060*/  ULOP3.LUT UR4, UR68, 0x4, UR52, 0xf8, !UPT ;  /* 0x0000000444047892 */ /* 0x000fe2000f8ef834 */
[----:B----4-:R-:W-:Y:S01]  /*1070*/  I2FP.F32.U32 R3, UR26 ;  /* 0x0000001a00037c45 */ /* 0x010fe20008201000 */
[----:B------:R-:W2:Y:S03]  /*1080*/  LDCU UR45, c[0x0][0xb24] ;  /* 0x00016480ff2d77ac */ /* 0x000ea60008000800 */
[----:B------:R-:W4:Y:S01]  /*1090*/  F2I.U32.TRUNC.NTZ R2, R2 ;  /* 0x0000000200027305 */ /* 0x000f22000020f000 */
[----:B---3--:R-:W-:Y:S01]  /*10a0*/  FMUL R3, R3, UR5 ;  /* 0x0000000503037c20 */ /* 0x008fe20008400000 */
[----:B------:R-:W-:-:S02]  /*10b0*/  UISETP.GT.U32.AND UP0, UPT, UR4, 0xffff, UPT ;  /* 0x0000ffff0400788c */ /* 0x000fc4000bf04070 */
[----:B------:R-:W-:Y:S02]  /*10c0*/  ULOP3.LUT UR5, UR52, 0x3, URZ, 0xc0, !UPT ;  /* 0x0000000334057892 */ /* 0x000fe4000f8ec0ff */
[----:B------:R-:W-:Y:S02]  /*10d0*/  USEL UR31, UR4, 0xffff, !UP0 ;  /* 0x0000ffff041f7887 */ /* 0x000fe4000c000000 */
[----:B------:R-:W3:Y:S01]  /*10e0*/  F2I.U32.TRUNC.NTZ R3, R3 ;  /* 0x0000000300037305 */ /* 0x000ee2000020f000 */
[----:B------:R-:W-:Y:S01]  /*10f0*/  UISETP.GT.U32.AND UP1, UPT, UR5, 0xffff, UPT ;  /* 0x0000ffff0500788c */ /* 0x000fe2000bf24070 */
[----:B------:R-:W1:Y:S01]  /*1100*/  LDCU UR27, c[0x0][0xb30] ;  /* 0x00016600ff1b77ac */ /* 0x000e620008000800 */
[----:B----4-:R-:W-:Y:S02]  /*1110*/  R2UR UR7, R2 ;  /* 0x00000000020772ca */ /* 0x010fe400000e0000 */
[----:B------:R-:W-:Y:S01]  /*1120*/  USEL UR37, UR5, 0xffff, !UP1 ;  /* 0x0000ffff05257887 */ /* 0x000fe2000c800000 */
[----:B------:R-:W-:Y:S01]  /*1130*/  PRMT R2, RZ, 0x7610, R2 ;  /* 0x00007610ff027816 */ /* 0x000fe20000000002 */
[----:B------:R-:W-:Y:S01]  /*1140*/  UMOV UR13, 0x11 ;  /* 0x00000011000d7882 */ /* 0x000fe20000000000 */
[----:B------:R-:W-:Y:S01]  /*1150*/  UMOV UR14, 0x5 ;  /* 0x00000005000e7882 */ /* 0x000fe20000000000 */
[----:B---3--:R-:W-:-:S02]  /*1160*/  R2UR UR6, R3 ;  /* 0x00000000030672ca */ /* 0x008fc400000e0000 */
[----:B------:R-:W-:-:S05]  /*1170*/  PRMT R3, RZ, 0x7610, R3 ;  /* 0x00007610ff037816 */ /* 0x000fca0000000003 */
[----:B------:R-:W-:-:S04]  /*1180*/  UIADD3 UR4, UPT, UPT, -UR7, URZ, URZ ;  /* 0x000000ff07047290 */ /* 0x000fc8000fffe1ff */
[----:B------:R-:W-:Y:S02]  /*1190*/  UIMAD UR4, UR8, UR4, UR24 ;  /* 0x00000004080472a4 */ /* 0x000fe4000f8e0218 */
[----:B------:R-:W-:-:S04]  /*11a0*/  UIADD3 UR5, UPT, UPT, -UR6, URZ, URZ ;  /* 0x000000ff06057290 */ /* 0x000fc8000fffe1ff */
[----:B------:R-:W-:Y:S01]  /*11b0*/  IMAD.U32 R52, RZ, RZ, UR4 ;  /* 0x00000004ff347e24 */ /* 0x000fe2000f8e00ff */
[----:B------:R-:W-:Y:S01]  /*11c0*/  UIMAD UR63, UR63, UR5, UR26 ;  /* 0x000000053f3f72a4 */ /* 0x000fe2000f8e021a */
[----:B-12---:R-:W-:Y:S11]  /*11d0*/  BRA.U UP6, `(.L_x_17) ;  /* 0x0000000106687547 */ /* 0x006ff6000b800000 */
[----:B------:R-:W-:Y:S01]  /*11e0*/  R2UR UR15, R52 ;  /* 0x00000000340f72ca */ /* 0x000fe200000e0000 */
[----:B------:R-:W-:Y:S02]  /*11f0*/  ULOP3.LUT UR4, UR63, 0x2, URZ, 0x3c, !UPT ;  /* 0x000000023f047892 */ /* 0x000fe4000f8e3cff */
[----:B------:R-:W-:-:S10]  /*1200*/  ULOP3.LUT UR10, UR63, 0xfffffffe, URZ, 0xc0, !UPT ;  /* 0xfffffffe3f0a7892 */ /* 0x000fd4000f8ec0ff */
[----:B------:R-:W-:Y:S02]  /*1210*/  UISETP.NE.AND UP0, UPT, UR15, URZ, UPT ;  /* 0x000000ff0f00728c */ /* 0x000fe4000bf05270 */
[----:B------:R-:W-:Y:S02]  /*1220*/  UISETP.NE.AND UP2, UPT, UR15, 0x1, UPT ;  /* 0x000000010f00788c */ /* 0x000fe4000bf45270 */
[----:B------:R-:W-:Y:S02]  /*1230*/  UISETP.GT.U32.AND UP4, UPT, UR63, 0x1, UP0 ;  /* 0x000000013f00788c */ /* 0x000fe40008784070 */
[----:B------:R-:W-:Y:S02]  /*1240*/  UISETP.GT.U32.AND UP3, UPT, UR63, 0x1, UP2 ;  /* 0x000000013f00788c */ /* 0x000fe40009764070 */
[----:B------:R-:W-:Y:S02]  /*1250*/  UISETP.GT.U32.AND UP1, UPT, UR4, 0x1, UP0 ;  /* 0x000000010400788c */ /* 0x000fe40008724070 */
[----:B------:R-:W-:-:S02]  /*1260*/  UISETP.GT.U32.AND UP0, UPT, UR4, 0x1, UP2 ;  /* 0x000000010400788c */ /* 0x000fc40009704070 */
[----:B------:R-:W-:Y:S02]  /*1270*/  USEL UR6, URZ, 0x1, UP4 ;  /* 0x00000001ff067887 */ /* 0x000fe4000a000000 */
[----:B------:R-:W-:Y:S02]  /*1280*/  USEL UR5, URZ, 0x10, UP3 ;  /* 0x00000010ff057887 */ /* 0x000fe40009800000 */
[----:B------:R-:W-:Y:S02]  /*1290*/  USEL UR4, URZ, 0x2, UP4 ;  /* 0x00000002ff047887 */ /* 0x000fe4000a000000 */
[----:B------:R-:W-:Y:S02]  /*12a0*/  USEL UR9, URZ, 0x20, UP3 ;  /* 0x00000020ff097887 */ /* 0x000fe40009800000 */
[----:B------:R-:W-:Y:S02]  /*12b0*/  USEL UR8, URZ, 0x4, UP1 ;  /* 0x00000004ff087887 */ /* 0x000fe40008800000 */
[----:B------:R-:W-:-:S02]  /*12c0*/  UIADD3 UR4, UPT, UPT, UR4, UR5, UR6 ;  /* 0x0000000504047290 */ /* 0x000fc4000fffe006 */
[----:B------:R-:W-:Y:S02]  /*12d0*/  USEL UR6, URZ, 0x8, UP1 ;  /* 0x00000008ff067887 */ /* 0x000fe40008800000 */
[----:B------:R-:W-:Y:S02]  /*12e0*/  USEL UR7, URZ, 0x40, UP0 ;  /* 0x00000040ff077887 */ /* 0x000fe40008000000 */
[----:B------:R-:W-:Y:S02]  /*12f0*/  UIADD3 UR5, UPT, UPT, UR8, UR9, UR4 ;  /* 0x0000000908057290 */ /* 0x000fe4000fffe004 */
[----:B------:R-:W-:Y:S02]  /*1300*/  ULEA UR4, UR15, UR10, 0x2 ;  /* 0x0000000a0f047291 */ /* 0x000fe4000f8e10ff */
[----:B------:R-:W-:Y:S02]  /*1310*/  USEL UR8, URZ, 0x80, UP0 ;  /* 0x00000080ff087887 */ /* 0x000fe40008000000 */
[----:B------:R-:W-:-:S03]  /*1320*/  UIADD3 UR5, UPT, UPT, UR6, UR7, UR5 ;  /* 0x0000000706057290 */ /* 0x000fc6000fffe005 */
[----:B------:R-:W-:Y:S01]  /*1330*/  UMOV UR6, 0x3 ;  /* 0x0000000300067882 */ /* 0x000fe20000000000 */
[----:B------:R-:W-:Y:S02]  /*1340*/  UIADD3 UR5, UPT, UPT, UR5, UR8, URZ ;  /* 0x0000000805057290 */ /* 0x000fe4000fffe0ff */
[----:B------:R-:W-:-:S04]  /*1350*/  USHF.L.U32 UR4, UR6, UR4, URZ ;  /* 0x0000000406047299 */ /* 0x000fc800080006ff */
[----:B------:R-:W-:Y:S02]  /*1360*/  MOV R3, UR5 ;  /* 0x0000000500037c02 */ /* 0x000fe40008000f00 */
[----:B------:R-:W-:-:S07]  /*1370*/  IMAD.U32 R2, RZ, RZ, UR4 ;  /* 0x00000004ff027e24 */ /* 0x000fce000f8e00ff */
.L_x_17:
[----:B------:R-:W1:Y:S01]  /*1380*/  S2UR UR36, SR_CTAID.Z ;  /* 0x00000000002479c3 */ /* 0x000e620000002700 */
[----:B------:R-:W-:Y:S02]  /*1390*/  UISETP.GE.AND UP0, UPT, UR23, 0x1, UPT ;  /* 0x000000011700788c */ /* 0x000fe4000bf06270 */
[----:B------:R-:W-:Y:S02]  /*13a0*/  ULOP3.LUT UR37, UR37, 0xffff, URZ, 0xc0, !UPT ;  /* 0x0000ffff25257892 */ /* 0x000fe4000f8ec0ff */
[----:B------:R-:W-:Y:S02]  /*13b0*/  ULOP3.LUT UR31, UR31, 0xffff, URZ, 0xc0, !UPT ;  /* 0x0000ffff1f1f7892 */ /* 0x000fe4000f8ec0ff */
[----:B------:R-:W-:Y:S02]  /*13c0*/  UISETP.NE.AND UP3, UPT, UR22, 0x2, UPT ;  /* 0x000000021600788c */ /* 0x000fe4000bf65270 */
[----:B------:R-:W-:Y:S02]  /*13d0*/  ULOP3.LUT UR57, UR12, 0x1, URZ, 0xc0, !UPT ;  /* 0x000000010c397892 */ /* 0x000fe4000f8ec0ff */
[----:B------:R-:W-:-:S02]  /*13e0*/  ULOP3.LUT UR55, UR11, 0x1, URZ, 0xc0, !UPT ;  /* 0x000000010b377892 */ /* 0x000fc4000f8ec0ff */
[----:B------:R-:W-:Y:S02]  /*13f0*/  ULOP3.LUT UR40, UR40, 0x800, URZ, 0xc0, !UPT ;  /* 0x0000080028287892 */ /* 0x000fe4000f8ec0ff */
[----:B------:R-:W-:Y:S02]  /*1400*/  ULOP3.LUT UR39, UR39, 0x800, URZ, 0xc0, !UPT ;  /* 0x0000080027277892 */ /* 0x000fe4000f8ec0ff */
[----:B------:R-:W-:Y:S02]  /*1410*/  USHF.L.U32 UR37, UR13, UR37, URZ ;  /* 0x000000250d257299 */ /* 0x000fe400080006ff */
[----:B------:R-:W-:Y:S01]  /*1420*/  USHF.L.U32 UR31, UR14, UR31, URZ ;  /* 0x0000001f0e1f7299 */ /* 0x000fe200080006ff */
[----:B------:R-:W-:Y:S01]  /*1430*/  UMOV UR20, UR26 ;  /* 0x0000001a00147c82 */ /* 0x000fe20008000000 */
[----:B------:R-:W-:Y:S10]  /*1440*/  BRA.U !UP0, `(.L_x_18) ;  /* 0x0000000108d47547 */ /* 0x000ff4000b800000 */
[----:B------:R-:W2:Y:S01]  /*1450*/  LDCU.128 UR12, c[0x0][0xb10] ;  /* 0x00016200ff0c77ac */ /* 0x000ea20008000c00 */
[----:B------:R-:W3:Y:S01]  /*1460*/  LDCU UR6, c[0x0][0x370] ;  /* 0x00006e00ff0677ac */ /* 0x000ee20008000800 */
[----:B------:R-:W4:Y:S01]  /*1470*/  LDCU UR5, c[0x0][0x374] ;  /* 0x00006e80ff0577ac */ /* 0x000f220008000800 */
[----:B------:R-:W1:Y:S01]  /*1480*/  LDCU UR25, c[0x0][0xb0c] ;  /* 0x00016180ff1977ac */ /* 0x000e620008000800 */
[----:B------:R-:W1:Y:S01]  /*1490*/  LDCU UR4, c[0x0][0xb20] ;  /* 0x00016400ff0477ac */ /* 0x000e620008000800 */
[----:B------:R-:W1:Y:S01]  /*14a0*/  LDCU.64 UR8, c[0x0][0xb28] ;  /* 0x00016500ff0877ac */ /* 0x000e620008000a00 */
[----:B--2---:R-:W-:Y:S02]  /*14b0*/  UISETP.NE.AND UP0, UPT, UR14, 0x1, UPT ;  /* 0x000000010e00788c */ /* 0x004fe4000bf05270 */
[----:B----4-:R-:W-:Y:S02]  /*14c0*/  UIMAD.WIDE.U32 UR10, UR5, UR15, URZ ;  /* 0x0000000f050a72a5 */ /* 0x010fe4000f8e00ff */
[----:B---3--:R-:W-:-:S02]  /*14d0*/  UIMAD.WIDE.U32 UR18, UR6, UR12, URZ ;  /* 0x0000000c061272a5 */ /* 0x008fc4000f8e00ff */
[----:B-1----:R-:W-:Y:S02]  /*14e0*/  UISETP.NE.AND UP1, UPT, UR25, 0x1, UPT ;  /* 0x000000011900788c */ /* 0x002fe4000bf25270 */
[----:B------:R-:W-:Y:S01]  /*14f0*/  UISETP.NE.AND UP2, UPT, UR23, 0x1, UPT ;  /* 0x000000011700788c */ /* 0x000fe2000bf45270 */
[----:B------:R-:W-:Y:S02]  /*1500*/  UMOV UR10, UR11 ;  /* 0x0000000b000a7c82 */ /* 0x000fe40008000000 */
[----:B------:R-:W-:Y:S01]  /*1510*/  UMOV UR18, UR19 ;  /* 0x0000001300127c82 */ /* 0x000fe20008000000 */
[----:B------:R-:W-:Y:S02]  /*1520*/  @UP0 USHF.R.U32.HI UR5, URZ, UR4, UR10 ;  /* 0x00000004ff050299 */ /* 0x000fe4000801160a */
[----:B------:R-:W-:Y:S02]  /*1530*/  UIMAD.WIDE.U32 UR20, UR24, UR15, URZ ;  /* 0x0000000f181472a5 */ /* 0x000fe4000f8e00ff */
[----:B------:R-:W-:-:S02]  /*1540*/  UIMAD.WIDE.U32 UR10, UR5, UR8, URZ ;  /* 0x00000008050a72a5 */ /* 0x000fc4000f8e00ff */
[----:B------:R-:W-:Y:S02]  /*1550*/  @UP1 USHF.R.U32.HI UR6, URZ, UR13, UR18 ;  /* 0x0000000dff061299 */ /* 0x000fe40008011612 */
[----:B------:R-:W-:Y:S02]  /*1560*/  UIMAD.WIDE.U32 UR16, UR26, UR12, URZ ;  /* 0x0000000c1a1072a5 */ /* 0x000fe4000f8e00ff */
[----:B------:R-:W-:Y:S01]  /*1570*/  UIMAD.WIDE.U32 UR18, UR6, UR8, URZ ;  /* 0x00000008061272a5 */ /* 0x000fe2000f8e00ff */
[----:B------:R-:W-:Y:S01]  /*1580*/  UMOV UR20, UR21 ;  /* 0x0000001500147c82 */ /* 0x000fe20008000000 */
[----:B------:R-:W-:Y:S01]  /*1590*/  UMOV UR10, UR11 ;  /* 0x0000000b000a7c82 */ /* 0x000fe20008000000 */
[----:B------:R-:W-:Y:S02]  /*15a0*/  USHF.R.U32.HI UR20, URZ, UR4, UR20 ;  /* 0x00000004ff147299 */ /* 0x000fe40008011614 */
[----:B------:R-:W-:Y:S02]  /*15b0*/  @UP2 USHF.R.U32.HI UR5, URZ, UR9, UR10 ;  /* 0x00000009ff052299 */ /* 0x000fe4000801160a */
[----:B------:R-:W-:Y:S01]  /*15c0*/  UMOV UR7, UR19 ;  /* 0x0000001300077c82 */ /* 0x000fe20008000000 */
[----:B------:R-:W-:Y:S01]  /*15d0*/  UMOV UR16, UR17 ;  /* 0x0000001100107c82 */ /* 0x000fe20008000000 */
[----:B------:R-:W-:-:S02]  /*15e0*/  @UP2 USHF.R.U32.HI UR6, URZ, UR9, UR7 ;  /* 0x00000009ff062299 */ /* 0x000fc40008011607 */
[----:B------:R-:W-:Y:S02]  /*15f0*/  USHF.R.U32.HI UR16, URZ, UR13, UR16 ;  /* 0x0000000dff107299 */ /* 0x000fe40008011610 */
[----:B------:R-:W-:Y:S02]  /*1600*/  USEL UR4, UR24, UR20, !UP0 ;  /* 0x0000001418047287 */ /* 0x000fe4000c000000 */
[----:B------:R-:W-:Y:S02]  /*1610*/  UIMAD UR7, UR5, UR23, URZ ;  /* 0x00000017050772a4 */ /* 0x000fe4000f8e02ff */
[----:B------:R-:W-:Y:S02]  /*1620*/  USEL UR5, UR26, UR16, !UP1 ;  /* 0x000000101a057287 */ /* 0x000fe4000c800000 */
[----:B------:R-:W-:Y:S02]  /*1630*/  UIMAD UR12, UR6, UR23, URZ ;  /* 0x00000017060c72a4 */ /* 0x000fe4000f8e02ff */
[----:B------:R-:W-:-:S02]  /*1640*/  UISETP.GE.AND UP0, UPT, UR4, UR7, UPT ;  /* 0x000000070400728c */ /* 0x000fc4000bf06270 */
[----:B------:R-:W-:Y:S02]  /*1650*/  UIMAD.WIDE.U32 UR10, UR4, UR8, URZ ;  /* 0x00000008040a72a5 */ /* 0x000fe4000f8e00ff */
[----:B------:R-:W-:Y:S02]  /*1660*/  UISETP.GE.OR UP0, UPT, UR5, UR12, UP0 ;  /* 0x0000000c0500728c */ /* 0x000fe40008706670 */
[----:B------:R-:W-:Y:S02]  /*1670*/  UIMAD.WIDE.U32 UR12, UR5, UR8, URZ ;  /* 0x00000008050c72a5 */ /* 0x000fe4000f8e00ff */
[----:B------:R-:W-:Y:S01]  /*1680*/  UIADD3 UR10, UPT, UPT, -UR4, URZ, URZ ;  /* 0x000000ff040a7290 */ /* 0x000fe2000fffe1ff */
[----:B------:R-:W-:Y:S01]  /*1690*/  UMOV UR8, UR11 ;  /* 0x0000000b00087c82 */ /* 0x000fe20008000000 */
[----:B------:R-:W-:Y:S02]  /*16a0*/  UIADD3 UR20, UPT, UPT, -UR5, URZ, URZ ;  /* 0x000000ff05147290 */ /* 0x000fe4000fffe1ff */
[----:B------:R-:W-:-:S03]  /*16b0*/  USHF.R.U32.HI UR8, URZ, UR9, UR8 ;  /* 0x00000009ff087299 */ /* 0x000fc60008011608 */
[----:B------:R-:W-:Y:S01]  /*16c0*/  @!UP0 UMOV UR7, UR13 ;  /* 0x0000000d00078c82 */ /* 0x000fe20008000000 */
[----:B------:R-:W-:Y:S02]  /*16d0*/  UIMAD UR24, UR14, UR10, UR24 ;  /* 0x0000000a0e1872a4 */ /* 0x000fe4000f8e0218 */
[----:B------:R-:W-:Y:S02]  /*16e0*/  USEL UR8, UR4, UR8, !UP2 ;  /* 0x0000000804087287 */ /* 0x000fe4000d000000 */
[----:B------:R-:W-:Y:S02]  /*16f0*/  @!UP0 USHF.R.U32.HI UR7, URZ, UR9, UR7 ;  /* 0x00000009ff078299 */ /* 0x000fe40008011607 */
[----:B------:R-:W-:Y:S02]  /*1700*/  UIADD3 UR9, UPT, UPT, -UR8, URZ, URZ ;  /* 0x000000ff08097290 */ /* 0x000fe4000fffe1ff */
[----:B------:R-:W-:Y:S02]  /*1710*/  @!UP0 USEL UR7, UR5, UR7, !UP2 ;  /* 0x0000000705078287 */ /* 0x000fe4000d000000 */
[----:B------:R-:W-:-:S02]  /*1720*/  UIMAD UR9, UR23, UR9, UR4 ;  /* 0x00000009170972a4 */ /* 0x000fc4000f8e0204 */
[----:B------:R-:W-:Y:S02]  /*1730*/  @!UP0 UIADD3 UR8, UPT, UPT, UR8, -UR7, URZ ;  /* 0x8000000708088290 */ /* 0x000fe4000fffe0ff */
[----:B------:R-:W-:Y:S02]  /*1740*/  @!UP0 UIMAD UR6, UR9, UR6, UR7 ;  /* 0x00000006090682a4 */ /* 0x000fe4000f8e0207 */
[----:B------:R-:W-:Y:S02]  /*1750*/  @!UP0 UIMAD UR4, UR8, UR23, UR5 ;  /* 0x00000017080482a4 */ /* 0x000fe4000f8e0205 */
[----:B------:R-:W-:Y:S02]  /*1760*/  UIMAD UR20, UR25, UR20, UR26 ;  /* 0x00000014191472a4 */ /* 0x000fe4000f8e021a */
[----:B------:R-:W-:Y:S01]  /*1770*/  UIMAD UR24, UR4, UR14, UR24 ;  /* 0x0000000e041872a4 */ /* 0x000fe2000f8e0218 */
[----:B------:R-:W-:Y:S02]  /*1780*/  @!UP0 UMOV UR5, UR6 ;  /* 0x0000000600058c82 */ /* 0x000fe40008000000 */
[----:B------:R-:W-:-:S12]  /*1790*/  UIMAD UR20, UR5, UR25, UR20 ;  /* 0x00000019051472a4 */ /* 0x000fd8000f8e0214 */
.L_x_18:
[----:B------:R-:W-:-:S09]  /*17a0*/  UISETP.NE.AND UP0, UPT, UR27, 0x1, UPT ;  /* 0x000000011b00788c */ /* 0x000fd2000bf05270 */
[----:B------:R-:W-:Y:S05]  /*17b0*/  BRA.U UP0, `(.L_x_19) ;  /* 0x0000000100447547 */ /* 0x000fea000b800000 */
[----:B------:R-:W2:Y:S01]  /*17c0*/  LDCU.128 UR8, c[0x0][0xb10] ;  /* 0x00016200ff0877ac */ /* 0x000ea20008000c00 */
[----:B------:R-:W3:Y:S01]  /*17d0*/  LDCU UR12, c[0x0][0xb0c] ;  /* 0x00016180ff0c77ac */ /* 0x000ee20008000800 */
[----:B------:R-:W4:Y:S01]  /*17e0*/  LDCU UR13, c[0x0][0xb20] ;  /* 0x00016400ff0d77ac */ /* 0x000f220008000800 */
[----:B--2---:R-:W-:Y:S02]  /*17f0*/  UIMAD.WIDE.U32 UR6, UR20, UR8, URZ ;  /* 0x00000008140672a5 */ /* 0x004fe4000f8e00ff */
[----:B------:R-:W-:Y:S02]  /*1800*/  UIMAD.WIDE.U32 UR4, UR24, UR11, URZ ;  /* 0x0000000b180472a5 */ /* 0x000fe4000f8e00ff */
[----:B---3--:R-:W-:Y:S02]  /*1810*/  UISETP.NE.AND UP1, UPT, UR12, 0x1, UPT ;  /* 0x000000010c00788c */ /* 0x008fe4000bf25270 */
[----:B------:R-:W-:Y:S01]  /*1820*/  UISETP.NE.AND UP0, UPT, UR10, 0x1, UPT ;  /* 0x000000010a00788c */ /* 0x000fe2000bf05270 */
[----:B------:R-:W-:-:S02]  /*1830*/  UMOV UR6, UR7 ;  /* 0x0000000700067c82 */ /* 0x000fc40008000000 */
[----:B------:R-:W-:Y:S01]  /*1840*/  UMOV UR4, UR5 ;  /* 0x0000000500047c82 */ /* 0x000fe20008000000 */
[----:B------:R-:W-:Y:S02]  /*1850*/  USHF.R.U32.HI UR9, URZ, UR9, UR6 ;  /* 0x00000009ff097299 */ /* 0x000fe40008011606 */
[----:B----4-:R-:W-:Y:S02]  /*1860*/  USHF.R.U32.HI UR4, URZ, UR13, UR4 ;  /* 0x0000000dff047299 */ /* 0x010fe40008011604 */
[----:B------:R-:W-:Y:S02]  /*1870*/  USEL UR5, UR20, UR9, !UP1 ;  /* 0x0000000914057287 */ /* 0x000fe4000c800000 */
[----:B------:R-:W-:-:S04]  /*1880*/  USEL UR4, UR24, UR4, !UP0 ;  /* 0x0000000418047287 */ /* 0x000fc8000c000000 */
[----:B------:R-:W-:Y:S02]  /*1890*/  UIADD3 UR6, UPT, UPT, -UR4, UR5, URZ ;  /* 0x0000000504067290 */ /* 0x000fe4000fffe1ff */
[----:B------:R-:W-:Y:S02]  /*18a0*/  UIADD3 UR4, UPT, UPT, UR4, -UR5, URZ ;  /* 0x8000000504047290 */ /* 0x000fe4000fffe0ff */
[----:B------:R-:W-:Y:S02]  /*18b0*/  UIMAD UR24, UR6, UR10, UR24 ;  /* 0x0000000a061872a4 */ /* 0x000fe4000f8e0218 */
[----:B------:R-:W-:-:S12]  /*18c0*/  UIMAD UR20, UR4, UR12, UR20 ;  /* 0x0000000c041472a4 */ /* 0x000fd8000f8e0214 */
.L_x_19:
[----:B------:R-:W-:-:S09]  /*18d0*/  UISETP.EQ.U32.AND UP0, UPT, UR28, 0x1, UPT ;  /* 0x000000011c00788c */ /* 0x000fd2000bf02070 */
[----:B------:R-:W-:Y:S05]  /*18e0*/  BRA.U !UP0, `(.L_x_20) ;  /* 0x00000001080c7547 */ /* 0x000fea000b800000 */
[----:B------:R-:W-:Y:S01]  /*18f0*/  UCGABAR_WAIT ;  /* 0x0000000000007dc7 */ /* 0x000fe20008000000 */
[----:B------:R-:W-:Y:S01]  /*1900*/  CCTL.IVALL ;  /* 0x00000000ff00798f */ /* 0x000fe20002000000 */
[----:B------:R-:W-:Y:S05]  /*1910*/  BRA `(.L_x_21) ;  /* 0x0000000000047947 */ /* 0x000fea0003800000 */
.L_x_20:
[----:B------:R-:W-:Y:S06]  /*1920*/  BAR.SYNC.DEFER_BLOCKING 0x0 ;  /* 0x0000000000007b1d */ /* 0x000fec0000010000 */
.L_x_21:
[----:B------:R-:W-:Y:S05]  /*1930*/  BRA.U UP3, `(.L_x_22) ;  /* 0x0000001503d07547 */ /* 0x000fea000b800000 */
[----:B------:R-:W2:Y:S01]  /*1940*/  LDCU UR6, c[0x0][0x38c] ;  /* 0x00007180ff0677ac */ /* 0x000ea20008000800 */
[----:B------:R-:W-:Y:S01]  /*1950*/  PLOP3.LUT P2, PT, PT, PT, UP5, 0x80, 0x8 ;  /* 0x000000000008781c */ /* 0x000fe20003f4f058 */
[----:B------:R-:W-:Y:S01]  /*1960*/  IMAD.MOV.U32 R12, RZ, RZ, 0x1 ;  /* 0x00000001ff0c7424 */ /* 0x000fe200078e00ff */
[----:B------:R-:W-:Y:S01]  /*1970*/  ISETP.NE.AND P3, PT, R0, RZ, P4 ;  /* 0x000000ff0000720c */ /* 0x000fe20002765270 */
[----:B------:R-:W-:Y:S01]  /*1980*/  USHF.L.U32 UR7, UR26, 0x6, URZ ;  /* 0x000000061a077899 */ /* 0x000fe200080006ff */
[----:B------:R-:W-:Y:S01]  /*1990*/  PLOP3.LUT P2, PT, P2, PT, PT, 0x8, 0x80 ;  /* 0x000000000080781c */ /* 0x000fe2000174e170 */
[----:B------:R-:W-:Y:S01]  /*19a0*/  UISETP.NE.AND UP1, UPT, UR22, URZ, UPT ;  /* 0x000000ff1600728c */ /* 0x000fe2000bf25270 */
[----:B------:R-:W-:Y:S01]  /*19b0*/  CS2R R10, SRZ ;  /* 0x00000000000a7805 */ /* 0x000fe2000001ff00 */
[----:B------:R-:W-:Y:S01]  /*19c0*/  IMAD.MOV.U32 R9, RZ, RZ, RZ ;  /* 0x000000ffff097224 */ /* 0x000fe200078e00ff */
[----:B------:R-:W3:Y:S01]  /*19d0*/  LDCU UR50, c[0x0][0x370] ;  /* 0x00006e00ff3277ac */ /* 0x000ee20008000800 */
[----:B------:R-:W-:Y:S01]  /*19e0*/  IMAD.MOV.U32 R8, RZ, RZ, 0x1 ;  /* 0x00000001ff087424 */ /* 0x000fe200078e00ff */
[----:B------:R-:W-:Y:S01]  /*19f0*/  USEL UR38, UR54, 0x2, UP1 ;  /* 0x0000000236267887 */ /* 0x000fe20008800000 */
[----:B------:R-:W4:Y:S01]  /*1a00*/  LDCU.64 UR46, c[0x0][0x348] ;  /* 0x00006900ff2e77ac */ /* 0x000f220008000a00 */
[----:B--2---:R-:W-:-:S02]  /*1a10*/  UIADD3 UR5, UPT, UPT, UR6, 0x7f, URZ ;  /* 0x0000007f06057890 */ /* 0x004fc4000fffe0ff */
[----:B------:R-:W-:Y:S02]  /*1a20*/  UIADD3 UR58, UPT, UPT, UR6, 0xfe, URZ ;  /* 0x000000fe063a7890 */ /* 0x000fe4000fffe0ff */
[----:B------:R-:W-:Y:S01]  /*1a30*/  USHF.R.S32.HI UR4, URZ, 0x1f, UR5 ;  /* 0x0000001fff047899 */ /* 0x000fe20008011405 */
[----:B------:R-:W2:Y:S03]  /*1a40*/  LDCU UR49, c[0x0][0x374] ;  /* 0x00006e80ff3177ac */ /* 0x000ea60008000800 */
[----:B------:R-:W-:Y:S02]  /*1a50*/  ULEA.HI UR4, UR4, UR5, URZ, 0x7 ;  /* 0x0000000504047291 */ /* 0x000fe4000f8f38ff */
[----:B------:R-:W-:Y:S02]  /*1a60*/  ULOP3.LUT UR5, UR7, 0x40, URZ, 0xc0, !UPT ;  /* 0x0000004007057892 */ /* 0x000fe4000f8ec0ff */
[----:B------:R-:W-:-:S02]  /*1a70*/  USHF.R.S32.HI UR53, URZ, 0x7, UR4 ;  /* 0x00000007ff357899 */ /* 0x000fc40008011404 */
[----:B------:R-:W-:Y:S02]  /*1a80*/  UIADD3 UR4, UPT, UPT, UR6, -0x1, URZ ;  /* 0xffffffff06047890 */ /* 0x000fe4000fffe0ff */
[----:B------:R-:W-:Y:S02]  /*1a90*/  UISETP.LT.U32.AND UP0, UPT, UR53, 0x6, UPT ;  /* 0x000000063500788c */ /* 0x000fe4000bf01070 */
[----:B------:R-:W-:Y:S02]  /*1aa0*/  UISETP.GE.U32.AND UP2, UPT, UR4, -0xff, UPT ;  /* 0xffffff010400788c */ /* 0x000fe4000bf46070 */
[----:B------:R-:W-:Y:S02]  /*1ab0*/  USEL UR51, UR53, 0x6, UP0 ;  /* 0x0000000635337887 */ /* 0x000fe40008000000 */
[----:B------:R-:W-:Y:S02]  /*1ac0*/  ULEA UR57, UR57, UR5, 0x5 ;  /* 0x0000000539397291 */ /* 0x000fe4000f8e28ff */
[----:B------:R-:W-:-:S02]  /*1ad0*/  UIADD3 UR4, UPT, UPT, UR51, -0x1, URZ ;  /* 0xffffffff33047890 */ /* 0x000fc4000fffe0ff */
[----:B------:R-:W-:Y:S02]  /*1ae0*/  ULEA UR55, UR55, UR5, 0x5 ;  /* 0x0000000537377291 */ /* 0x000fe4000f8e28ff */
[----:B------:R-:W-:Y:S02]  /*1af0*/  UIADD3 UR56, UPT, UPT, UR53, -UR51, URZ ;  /* 0x8000003335387290 */ /* 0x000fe4000fffe0ff */
[----:B------:R-:W-:Y:S01]  /*1b00*/  @UP2 UIADD3 UR4, UPT, UPT, UR51, URZ, URZ ;  /* 0x000000ff33042290 */ /* 0x000fe2000fffe0ff */
[----:B------:R-:W-:-:S03]  /*1b10*/  UMOV UR29, URZ ;  /* 0x000000ff001d7c82 */ /* 0x000fc60008000000 */
[----:B------:R-:W-:Y:S02]  /*1b20*/  UIADD3 UR41, UPT, UPT, UR4, 0x1, URZ ;  /* 0x0000000104297890 */ /* 0x000fe4000fffe0ff */
[----:B--234-:R-:W-:-:S12]  /*1b30*/  UIADD3 UR54, UPT, UPT, -UR4, URZ, URZ ;  /* 0x000000ff04367290 */ /* 0x01cfd8000fffe1ff */
.L_x_46:
[----:B------:R-:W-:Y:S01]  /*1b40*/  UISETP.NE.AND UP0, UPT, UR52, URZ, UPT ;  /* 0x000000ff3400728c */ /* 0x000fe2000bf05270 */
[----:B------:R-:W2:Y:S08]  /*1b50*/  S2UR UR52, SR_CgaCtaId ;  /* 0x00000000003479c3 */ /* 0x000eb00000008800 */
[----:B---3--:R-:W-:Y:S05]  /*1b60*/  BRA.U UP0, `(.L_x_23) ;  /* 0x0000000100347547 */ /* 0x008fea000b800000 */
[----:B------:R-:W3:Y:S01]  /*1b70*/  S2R R0, SR_CgaCtaId ;  /* 0x0000000000007919 */ /* 0x000ee20000008800 */
[----:B------:R-:W-:-:S04]  /*1b80*/  MOV R2, 0x400 ;  /* 0x0000040000027802 */ /* 0x000fc80000000f00 */
[----:B---3--:R-:W-:Y:S02]  /*1b90*/  LEA R0, R0, R2, 0x18 ;  /* 0x0000000200007211 */ /* 0x008fe400078ec0ff */
[----:B------:R-:W-:-:S03]  /*1ba0*/  SHF.L.U32 R2, R8, 0x1f, RZ ;  /* 0x0000001f08027819 */ /* 0x000fc600000006ff */
[----:B------:R-:W-:-:S04]  /*1bb0*/  IMAD R0, R9, 0x8, R0 ;  /* 0x0000000809007824 */ /* 0x000fc800078e0200 */
[----:B------:R-:W3:Y:S02]  /*1bc0*/  SYNCS.PHASECHK.TRANS64.TRYWAIT P0, [R0+URZ+0x120], R2 ;  /* 0x00012002000075a7 */ /* 0x000ee400080011ff */
[----:B---3--:R-:W-:Y:S05]  /*1bd0*/  @!P0 BRA `(.L_x_24) ;  /* 0x0000007800288947 */ /* 0x008fea0003800000 */
.L_x_155:
[----:B------:R-:W-:Y:S01]  /*1be0*/  VIADD R9, R9, 0x1 ;  /* 0x0000000109097836 */ /* 0x000fe20000000000 */
[----:B------:R3:W-:Y:S04]  /*1bf0*/  SYNCS.ARRIVE.TRANS64.A1T0 RZ, [R0+URZ+0x110], RZ ;  /* 0x000110ff00ff79a7 */ /* 0x0007e800081000ff */
[----:B------:R-:W-:-:S04]  /*1c00*/  ISETP.NE.AND P0, PT, R9, 0x2, PT ;  /* 0x000000020900780c */ /* 0x000fc80003f05270 */
[----:B------:R-:W-:Y:S02]  /*1c10*/  SEL R9, R9, RZ, P0 ;  /* 0x000000ff09097207 */ /* 0x000fe40000000000 */
[----:B---3--:R-:W-:-:S04]  /*1c20*/  SEL R0, RZ, 0x1, P0 ;  /* 0x00000001ff007807 */ /* 0x008fc80000000000 */
[----:B------:R-:W-:-:S07]  /*1c30*/  LOP3.LUT R8, R8, R0, RZ, 0x3c, !PT ;  /* 0x0000000008087212 */ /* 0x000fce00078e3cff */
.L_x_23:
[----:B------:R-:W-:Y:S01]  /*1c40*/  UMOV UR21, 0x400 ;  /* 0x0000040000157882 */ /* 0x000fe20000000000 */
[----:B------:R-:W-:Y:S01]  /*1c50*/  SHF.L.U32 R0, R12, 0x1f, RZ ;  /* 0x0000001f0c007819 */ /* 0x000fe200000006ff */
[----:B--2---:R-:W-:Y:S02]  /*1c60*/  ULEA UR21, UR52, UR21, 0x18 ;  /* 0x0000001534157291 */ /* 0x004fe4000f8ec0ff */
[----:B------:R-:W-:Y:S02]  /*1c70*/  UISETP.GE.U32.AND UP0, UPT, UR58, 0xff, UPT ;  /* 0x000000ff3a00788c */ /* 0x000fe4000bf06070 */
[----:B------:R-:W-:Y:S02]  /*1c80*/  ULEA UR4, UR29, UR21, 0x3 ;  /* 0x000000151d047291 */ /* 0x000fe4000f8e18ff */
[----:B------:R-:W-:Y:S01]  /*1c90*/  ULEA UR19, UR24, UR57, 0x7 ;  /* 0x0000003918137291 */ /* 0x000fe2000f8e38ff */
[----:B------:R-:W-:-:S06]  /*1ca0*/  UMOV UR13, URZ ;  /* 0x000000ff000d7c82 */ /* 0x000fcc0008000000 */
[----:B------:R2:W3:Y:S01]  /*1cb0*/  SYNCS.PHASECHK.TRANS64.TRYWAIT P1, [UR4+0x30], R0 ;  /* 0x00003000ff0075a7 */ /* 0x0004e20008021104 */
[----:B------:R-:W-:-:S04]  /*1cc0*/  ULEA.HI UR4, UR20, UR20, URZ, 0x1 ;  /* 0x0000001414047291 */ /* 0x000fc8000f8f08ff */
[----:B------:R-:W-:-:S04]  /*1cd0*/  USHF.L.U32 UR4, UR4, 0x6, URZ ;  /* 0x0000000604047899 */ /* 0x000fc800080006ff */
[----:B------:R-:W-:-:S04]  /*1ce0*/  ULOP3.LUT UR35, UR4, 0xffffff80, URZ, 0xc0, !UPT ;  /* 0xffffff8004237892 */ /* 0x000fc8000f8ec0ff */
[----:B------:R-:W-:Y:S01]  /*1cf0*/  UIADD3 UR35, UPT, UPT, UR55, UR35, URZ ;  /* 0x0000002337237290 */ /* 0x000fe2000fffe0ff */
[----:B------:R-:W-:Y:S11]  /*1d00*/  BRA.U !UP0, `(.L_x_25) ;  /* 0x0000000508187547 */ /* 0x000ff6000b800000 */
[----:B------:R-:W-:Y:S01]  /*1d10*/  UMOV UR30, UR54 ;  /* 0x00000036001e7c82 */ /* 0x000fe20008000000 */
[----:B------:R-:W-:Y:S01]  /*1d20*/  UMOV UR6, UR29 ;  /* 0x0000001d00067c82 */ /* 0x000fe20008000000 */
[----:B------:R-:W-:-:S05]  /*1d30*/  UMOV UR26, 0x40 ;  /* 0x00000040001a7882 */ /* 0x000fca0000000000 */
.L_x_33:
[----:B------:R-:W-:Y:S01]  /*1d40*/  ULEA UR5, UR6, UR21, 0x3 ;  /* 0x0000001506057291 */ /* 0x000fe2000f8e18ff */
[----:B---3--:R-:W-:Y:S01]  /*1d50*/  @P4 MOV R2, 0x10000 ;  /* 0x0001000000024802 */ /* 0x008fe20000000f00 */
[----:B-123--:R-:W-:Y:S10]  /*1d60*/  @P1 BRA `(.L_x_26) ;  /* 0x00000000000c1947 */ /* 0x00eff40003800000 */
[----:B------:R-:W-:-:S04]  /*1d70*/  SHF.L.U32 R3, R12, 0x1f, RZ ;  /* 0x0000001f0c037819 */ /* 0x000fc800000006ff */
[----:B------:R-:W3:Y:S02]  /*1d80*/  SYNCS.PHASECHK.TRANS64.TRYWAIT P0, [UR5+0x30], R3 ;  /* 0x00003003ff0075a7 */ /* 0x000ee40008001105 */
[----:B---3--:R-:W-:Y:S05]  /*1d90*/  @!P0 BRA `(.L_x_27) ;  /* 0x0000007400cc8947 */ /* 0x008fea0003800000 */
.L_x_26:
[----:B------:R3:W-:Y:S01]  /*1da0*/  @P4 SYNCS.ARRIVE.TRANS64 RZ, [UR5], R2 ;  /* 0x00000002ffff49a7 */ /* 0x0007e20008000005 */
[----:B------:R-:W-:Y:S02]  /*1db0*/  ULOP3.LUT UR4, UR38, 0x2, URZ, 0xfc, !UPT ;  /* 0x0000000226047892 */ /* 0x000fe4000f8efcff */
[----:B------:R-:W-:Y:S02]  /*1dc0*/  UIADD3 UR30, UPT, UPT, UR30, 0x1, URZ ;  /* 0x000000011e1e7890 */ /* 0x000fe4000fffe0ff */
[----:B------:R-:W-:Y:S02]  /*1dd0*/  UISETP.NE.AND UP0, UPT, UR4, 0x2, UPT ;  /* 0x000000020400788c */ /* 0x000fe4000bf05270 */
[----:B------:R-:W-:-:S07]  /*1de0*/  UISETP.NE.AND UP2, UPT, UR30, 0x1, UPT ;  /* 0x000000011e00788c */ /* 0x000fce000bf45270 */
[----:B------:R-:W-:Y:S05]  /*1df0*/  BRA.U UP0, `(.L_x_28) ;  /* 0x0000000100047547 */ /* 0x000fea000b800000 */
[----:B-1----:R-:W-:Y:S05]  /*1e00*/  BPT.TRAP 0x1 ;  /* 0x000000040000795c */ /* 0x002fea0000300000 */
.L_x_28:
[----:B------:R-:W-:Y:S04]  /*1e10*/  BSSY.RECONVERGENT B0, `(.L_x_29) ;  /* 0x0000003000007945 */ /* 0x000fe80003800200 */
[----:B------:R-:W-:Y:S05]  /*1e20*/  @!P3 BRA `(.L_x_30) ;  /* 0x000000000004b947 */ /* 0x000fea0003800000 */
[----:B-1----:R-:W-:Y:S05]  /*1e30*/  BPT.TRAP 0x1 ;  /* 0x000000040000795c */ /* 0x002fea0000300000 */
.L_x_30:
[----:B-1----:R-:W-:Y:S05]  /*1e40*/  BSYNC.RECONVERGENT B0 ;  /* 0x0000000000007941 */ /* 0x002fea0003800200 */
.L_x_29:
[----:B------:R-:W-:Y:S01]  /*1e50*/  UIADD3 UR4, UPT, UPT, UR6, 0x1, URZ ;  /* 0x0000000106047890 */ /* 0x000fe2000fffe0ff */
[----:B------:R-:W-:Y:S01]  /*1e60*/  BSSY.RECONVERGENT B0, `(.L_x_31) ;  /* 0x000002c000007945 */ /* 0x000fe20003800200 */
[----:B------:R-:W-:Y:S02]  /*1e70*/  ELECT P0, URZ, PT ;  /* 0x0000000000ff782f */ /* 0x000fe40003800000 */
[----:B------:R-:W-:-:S04]  /*1e80*/  UISETP.NE.AND UP0, UPT, UR4, 0x6, UPT ;  /* 0x000000060400788c */ /* 0x000fc8000bf05270 */
[----:B------:R-:W-:Y:S02]  /*1e90*/  USEL UR7, URZ, 0x1, UP0 ;  /* 0x00000001ff077887 */ /* 0x000fe40008000000 */
[----:B------:R-:W-:-:S04]  /*1ea0*/  USEL UR29, UR4, URZ, UP0 ;  /* 0x000000ff041d7287 */ /* 0x000fc80008000000 */
[----:B------:R-:W-:Y:S01]  /*1eb0*/  ULEA UR4, UR29, UR21, 0x3 ;  /* 0x000000151d047291 */ /* 0x000fe2000f8e18ff */
[----:B------:R-:W-:-:S04]  /*1ec0*/  LOP3.LUT R12, R12, UR7, RZ, 0x3c, !PT ;  /* 0x000000070c0c7c12 */ /* 0x000fc8000f8e3cff */
[----:B--2---:R-:W-:-:S04]  /*1ed0*/  SHF.L.U32 R0, R12, 0x1f, RZ ;  /* 0x0000001f0c007819 */ /* 0x004fc800000006ff */
[----:B------:R1:W2:Y:S01]  /*1ee0*/  SYNCS.PHASECHK.TRANS64.TRYWAIT P1, [UR4+0x30], R0 ;  /* 0x00003000ff0075a7 */ /* 0x0002a20008021104 */
[----:B------:R-:W-:Y:S05]  /*1ef0*/  @!P0 BRA `(.L_x_32) ;  /* 0x0000000000888947 */ /* 0x000fea0003800000 */
[----:B------:R-:W-:Y:S02]  /*1f00*/  USHF.L.U32 UR4, UR6, 0xd, URZ ;  /* 0x0000000d06047899 */ /* 0x000fe400080006ff */
[----:B------:R-:W-:Y:S02]  /*1f10*/  UIADD3 UR22, UP1, UPT, UR46, 0x80, URZ ;  /* 0x000000802e167890 */ /* 0x000fe4000ff3e0ff */
[----:B------:R-:W-:Y:S02]  /*1f20*/  ULOP3.LUT UR24, UR4, UR40, URZ, 0xfc, !UPT ;  /* 0x0000002804187292 */ /* 0x000fe4000f8efcff */
[----:B------:R-:W-:Y:S02]  /*1f30*/  ULOP3.LUT UR8, UR4, UR39, URZ, 0xfc, !UPT ;  /* 0x0000002704087292 */ /* 0x000fe4000f8efcff */
[----:B------:R-:W-:Y:S02]  /*1f40*/  ULEA UR24, UR24, UR21, 0x1 ;  /* 0x0000001518187291 */ /* 0x000fe4000f8e08ff */
[----:B------:R-:W-:-:S02]  /*1f50*/  UIADD3 UR14, UP0, UPT, UR46, 0x180, URZ ;  /* 0x000001802e0e7890 */ /* 0x000fc4000ff1e0ff */
[----:B------:R-:W-:Y:S02]  /*1f60*/  ULEA UR8, UR8, UR21, 0x1 ;  /* 0x0000001508087291 */ /* 0x000fe4000f8e08ff */
[----:B------:R-:W-:Y:S02]  /*1f70*/  UIADD3 UR34, UPT, UPT, UR26, -0x40, URZ ;  /* 0xffffffc01a227890 */ /* 0x000fe4000fffe0ff */
[----:B------:R-:W-:Y:S02]  /*1f80*/  ULOP3.LUT UR33, UR5, 0xfefffff8, URZ, 0xc0, !UPT ;  /* 0xfefffff805217892 */ /* 0x000fe4000f8ec0ff */
[----:B------:R-:W-:Y:S02]  /*1f90*/  UIADD3.X UR23, UPT, UPT, URZ, UR47, URZ, UP1, !UPT ;  /* 0x0000002fff177290 */ /* 0x000fe40008ffe4ff */
[----:B------:R-:W-:Y:S02]  /*1fa0*/  UIADD3 UR32, UPT, UPT, UR24, 0x4300, URZ ;  /* 0x0000430018207890 */ /* 0x000fe4000fffe0ff */
[----:B------:R-:W-:-:S02]  /*1fb0*/  UPRMT UR7, URZ, 0x5410, UR37 ;  /* 0x00005410ff077896 */ /* 0x000fc40008000025 */
[----:B------:R-:W-:Y:S02]  /*1fc0*/  UIADD3 UR24, UPT, UPT, UR24, 0x6300, URZ ;  /* 0x0000630018187890 */ /* 0x000fe4000fffe0ff */
[----:B------:R-:W-:Y:S02]  /*1fd0*/  UIADD3.X UR15, UPT, UPT, URZ, UR47, URZ, UP0, !UPT ;  /* 0x0000002fff0f7290 */ /* 0x000fe400087fe4ff */
[----:B------:R-:W-:Y:S02]  /*1fe0*/  UIADD3 UR16, UPT, UPT, UR8, 0x1c300, URZ ;  /* 0x0001c30008107890 */ /* 0x000fe4000fffe0ff */
[----:B------:R-:W-:Y:S02]  /*1ff0*/  UPRMT UR4, URZ, 0x5410, UR31 ;  /* 0x00005410ff047896 */ /* 0x000fe4000800001f */
[----:B------:R-:W-:Y:S01]  /*2000*/  UIADD3 UR8, UPT, UPT, UR8, 0x1e300, URZ ;  /* 0x0001e30008087890 */ /* 0x000fe2000fffe0ff */
[----:B------:R-:W-:Y:S01]  /*2010*/  UMOV UR42, 0x0 ;  /* 0x00000000002a7882 */ /* 0x000fe20000000000 */
[----:B------:R-:W-:Y:S01]  /*2020*/  UMOV UR43, 0x10000000 ;  /* 0x10000000002b7882 */ /* 0x000fe20000000000 */
[----:B------:R-:W-:Y:S01]  /*2030*/  UMOV UR27, UR35 ;  /* 0x00000023001b7c82 */ /* 0x000fe20008000000 */
[----:B------:R-:W-:Y:S01]  /*2040*/  UMOV UR28, UR36 ;  /* 0x00000024001c7c82 */ /* 0x000fe20008000000 */
[----:B------:R-:W-:Y:S01]  /*2050*/  UMOV UR25, UR33 ;  /* 0x0000002100197c82 */ /* 0x000fe20008000000 */
[----:B------:R-:W-:Y:S01]  /*2060*/  UMOV UR20, UR36 ;  /* 0x0000002400147c82 */ /* 0x000fe20008000000 */
[----:B------:R-:W-:Y:S01]  /*2070*/  UMOV UR17, UR33 ;  /* 0x0000002100117c82 */ /* 0x000fe20008000000 */
[----:B------:R-:W-:Y:S01]  /*2080*/  UMOV UR18, UR34 ;  /* 0x0000002200127c82 */ /* 0x000fe20008000000 */
[----:B------:R4:W-:Y:S01]  /*2090*/  UTMALDG.3D.MULTICAST.2CTA [UR32], [UR22], UR7, desc[UR42] ;  /* 0x00002a20160073b4 */ /* 0x0009e20008211807 */
[----:B------:R-:W-:Y:S01]  /*20a0*/  UMOV UR10, UR26 ;  /* 0x0000001a000a7c82 */ /* 0x000fe20008000000 */
[----:B------:R-:W-:Y:S01]  /*20b0*/  UMOV UR11, UR19 ;  /* 0x00000013000b7c82 */ /* 0x000fe20008000000 */
[----:B------:R-:W-:Y:S01]  /*20c0*/  UMOV UR12, UR36 ;  /* 0x00000024000c7c82 */ /* 0x000fe20008000000 */
[----:B------:R-:W-:Y:S01]  /*20d0*/  UMOV UR9, UR33 ;  /* 0x0000002100097c82 */ /* 0x000fe20008000000 */
[----:B------:R4:W-:Y:S01]  /*20e0*/  UTMALDG.3D.MULTICAST.2CTA [UR24], [UR22], UR7, desc[UR42] ;  /* 0x00002a18160073b4 */ /* 0x0009e20008211807 */
[----:B------:R4:W-:Y:S01]  /*20f0*/  UTMALDG.3D.MULTICAST.2CTA [UR16], [UR14], UR4, desc[UR42] ;  /* 0x00002a100e0073b4 */ /* 0x0009e20008211804 */
[----:B------:R4:W-:Y:S02]  /*2100*/  UTMALDG.3D.MULTICAST.2CTA [UR8], [UR14], UR4, desc[UR42] ;  /* 0x00002a080e0073b4 */ /* 0x0009e40008211804 */
[----:B----4-:R-:W-:Y:S01]  /*2110*/  NOP ;  /* 0x0000000000007918 */ /* 0x010fe20000000000 */
.L_x_32:
[----:B------:R-:W-:Y:S05]  /*2120*/  BSYNC.RECONVERGENT B0 ;  /* 0x0000000000007941 */ /* 0x000fea0003800200 */
.L_x_31:
[----:B------:R-:W-:Y:S01]  /*2130*/  UIADD3 UR26, UPT, UPT, UR26, 0x80, URZ ;  /* 0x000000801a1a7890 */ /* 0x000fe2000fffe0ff */
[----:B------:R-:W-:Y:S01]  /*2140*/  UMOV UR6, UR29 ;  /* 0x0000001d00067c82 */ /* 0x000fe20008000000 */
[----:B------:R-:W-:Y:S01]  /*2150*/  UMOV UR13, UR41 ;  /* 0x00000029000d7c82 */ /* 0x000fe20008000000 */
[----:B------:R-:W-:Y:S09]  /*2160*/  BRA.U UP2, `(.L_x_33) ;  /* 0xfffffff902f47547 */ /* 0x000ff2000b83ffff */
.L_x_25:
[----:B------:R-:W-:Y:S01]  /*2170*/  ULEA UR4, UR29, UR21, 0x3 ;  /* 0x000000151d047291 */ /* 0x000fe2000f8e18ff */
[----:B-12---:R-:W-:Y:S01]  /*2180*/  SHF.L.U32 R0, R12, 0x1f, RZ ;  /* 0x0000001f0c007819 */ /* 0x006fe200000006ff */
[----:B------:R-:W-:Y:S01]  /*2190*/  @!P2 SYNCS.ARRIVE.TRANS64.A1T0 RZ, [UR21+0xa8], RZ ;  /* 0x0000a8ffffffa9a7 */ /* 0x000fe20008100015 */
[----:B------:R-:W-:-:S06]  /*21a0*/  UISETP.GT.AND UP0, UPT, UR53, UR51, UPT ;  /* 0x000000333500728c */ /* 0x000fcc000bf04270 */
[----:B---3--:R1:W2:Y:S03]  /*21b0*/  SYNCS.PHASECHK.TRANS64.TRYWAIT P1, [UR4+0x30], R0 ;  /* 0x00003000ff0075a7 */ /* 0x0082a60008021104 */
[----:B------:R-:W-:Y:S05]  /*21c0*/  BRA.U !UP0, `(.L_x_34) ;  /* 0x0000000508107547 */ /* 0x000fea000b800000 */
[----:B------:R-:W-:Y:S01]  /*21d0*/  UIADD3 UR30, UPT, UPT, UR56, UR13, URZ ;  /* 0x0000000d381e7290 */ /* 0x000fe2000fffe0ff */
[----:B------:R-:W-:-:S11]  /*21e0*/  UMOV UR7, UR29 ;  /* 0x0000001d00077c82 */ /* 0x000fd60008000000 */
.L_x_42:
[----:B------:R-:W-:Y:S01]  /*21f0*/  ULEA UR6, UR7, UR21, 0x3 ;  /* 0x0000001507067291 */ /* 0x000fe2000f8e18ff */
[----:B--2---:R-:W-:Y:S01]  /*2200*/  @P4 MOV R2, 0x10000 ;  /* 0x0001000000024802 */ /* 0x004fe20000000f00 */
[----:B--23--:R-:W-:Y:S10]  /*2210*/  @P1 BRA `(.L_x_35) ;  /* 0x00000000000c1947 */ /* 0x00cff40003800000 */
[----:B------:R-:W-:-:S04]  /*2220*/  SHF.L.U32 R3, R12, 0x1f, RZ ;  /* 0x0000001f0c037819 */ /* 0x000fc800000006ff */
[----:B------:R-:W2:Y:S02]  /*2230*/  SYNCS.PHASECHK.TRANS64.TRYWAIT P0, [UR6+0x30], R3 ;  /* 0x00003003ff0075a7 */ /* 0x000ea40008001106 */
[----:B--2---:R-:W-:Y:S05]  /*2240*/  @!P0 BRA `(.L_x_36) ;  /* 0x0000007000b88947 */ /* 0x004fea0003800000 */
.L_x_35:
[----:B------:R2:W-:Y:S01]  /*2250*/  @P4 SYNCS.ARRIVE.TRANS64 RZ, [UR6], R2 ;  /* 0x00000002ffff49a7 */ /* 0x0005e20008000006 */
[----:B------:R-:W-:-:S04]  /*2260*/  ULOP3.LUT UR4, UR38, 0x2, URZ, 0xfc, !UPT ;  /* 0x0000000226047892 */ /* 0x000fc8000f8efcff */
[----:B------:R-:W-:-:S09]  /*2270*/  UISETP.NE.AND UP0, UPT, UR4, 0x2, UPT ;  /* 0x000000020400788c */ /* 0x000fd2000bf05270 */
[----:B------:R-:W-:Y:S05]  /*2280*/  BRA.U UP0, `(.L_x_37) ;  /* 0x0000000100047547 */ /* 0x000fea000b800000 */
[----:B------:R-:W-:Y:S05]  /*2290*/  BPT.TRAP 0x1 ;  /* 0x000000040000795c */ /* 0x000fea0000300000 */
.L_x_37:
[----:B------:R-:W-:Y:S04]  /*22a0*/  BSSY.RECONVERGENT B0, `(.L_x_38) ;  /* 0x0000003000007945 */ /* 0x000fe80003800200 */
[----:B------:R-:W-:Y:S05]  /*22b0*/  @!P3 BRA `(.L_x_39) ;  /* 0x000000000004b947 */ /* 0x000fea0003800000 */
[----:B------:R-:W-:Y:S05]  /*22c0*/  BPT.TRAP 0x1 ;  /* 0x000000040000795c */ /* 0x000fea0000300000 */
.L_x_39:
[----:B------:R-:W-:Y:S05]  /*22d0*/  BSYNC.RECONVERGENT B0 ;  /* 0x0000000000007941 */ /* 0x000fea0003800200 */
.L_x_38:
        /* <DEDUP_REMOVED lines=8> */
[----:B-1----:R-:W-:-:S04]  /*2360*/  SHF.L.U32 R0, R12, 0x1f, RZ ;  /* 0x0000001f0c007819 */ /* 0x002fc800000006ff */
[----:B------:R1:W3:Y:S01]  /*2370*/  SYNCS.PHASECHK.TRANS64.TRYWAIT P1, [UR4+0x30], R0 ;  /* 0x00003000ff0075a7 */ /* 0x0002e20008021104 */
[----:B------:R-:W-:Y:S05]  /*2380*/  @!P0 BRA `(.L_x_41) ;  /* 0x00000000008c8947 */ /* 0x000fea0003800000 */
[----:B------:R-:W-:Y:S02]  /*2390*/  USHF.L.U32 UR4, UR7, 0xd, URZ ;  /* 0x0000000d07047899 */ /* 0x000fe400080006ff */
[----:B------:R-:W-:Y:S02]  /*23a0*/  UIADD3 UR14, UP1, UPT, UR46, 0x80, URZ ;  /* 0x000000802e0e7890 */ /* 0x000fe4000ff3e0ff */
[----:B------:R-:W-:Y:S02]  /*23b0*/  ULOP3.LUT UR24, UR4, UR40, URZ, 0xfc, !UPT ;  /* 0x0000002804187292 */ /* 0x000fe4000f8efcff */
[----:B------:R-:W-:Y:S02]  /*23c0*/  ULOP3.LUT UR8, UR4, UR39, URZ, 0xfc, !UPT ;  /* 0x0000002704087292 */ /* 0x000fe4000f8efcff */
[----:B------:R-:W-:Y:S02]  /*23d0*/  ULEA UR24, UR24, UR21, 0x1 ;  /* 0x0000001518187291 */ /* 0x000fe4000f8e08ff */
[----:B------:R-:W-:-:S02]  /*23e0*/  USHF.L.U32 UR34, UR13, 0x7, URZ ;  /* 0x000000070d227899 */ /* 0x000fc400080006ff */
[----:B------:R-:W-:Y:S02]  /*23f0*/  UIADD3 UR22, UP0, UPT, UR46, 0x180, URZ ;  /* 0x000001802e167890 */ /* 0x000fe4000ff1e0ff */
[----:B------:R-:W-:Y:S02]  /*2400*/  ULEA UR8, UR8, UR21, 0x1 ;  /* 0x0000001508087291 */ /* 0x000fe4000f8e08ff */
[----:B------:R-:W-:Y:S02]  /*2410*/  ULOP3.LUT UR33, UR6, 0xfefffff8, URZ, 0xc0, !UPT ;  /* 0xfefffff806217892 */ /* 0x000fe4000f8ec0ff */
[----:B------:R-:W-:Y:S02]  /*2420*/  UIADD3.X UR15, UPT, UPT, URZ, UR47, URZ, UP1, !UPT ;  /* 0x0000002fff0f7290 */ /* 0x000fe40008ffe4ff */
[----:B------:R-:W-:Y:S02]  /*2430*/  UIADD3 UR32, UPT, UPT, UR24, 0x4300, URZ ;  /* 0x0000430018207890 */ /* 0x000fe4000fffe0ff */
[----:B------:R-:W-:-:S02]  /*2440*/  UPRMT UR4, URZ, 0x5410, UR37 ;  /* 0x00005410ff047896 */ /* 0x000fc40008000025 */
[----:B------:R-:W-:Y:S02]  /*2450*/  UIADD3 UR26, UPT, UPT, UR34, 0x40, URZ ;  /* 0x00000040221a7890 */ /* 0x000fe4000fffe0ff */
        /* <DEDUP_REMOVED lines=22> */
.L_x_41:
[----:B------:R-:W-:Y:S05]  /*25c0*/  BSYNC.RECONVERGENT B0 ;  /* 0x0000000000007941 */ /* 0x000fea0003800200 */
.L_x_40:
[----:B------:R-:W-:Y:S01]  /*25d0*/  UIADD3 UR13, UPT, UPT, UR13, 0x1, URZ ;  /* 0x000000010d0d7890 */ /* 0x000fe2000fffe0ff */
[----:B------:R-:W-:-:S03]  /*25e0*/  UMOV UR7, UR29 ;  /* 0x0000001d00077c82 */ /* 0x000fc60008000000 */
[----:B------:R-:W-:-:S09]  /*25f0*/  UISETP.NE.AND UP0, UPT, UR13, UR30, UPT ;  /* 0x0000001e0d00728c */ /* 0x000fd2000bf05270 */
[----:B------:R-:W-:Y:S05]  /*2600*/  BRA.U UP0, `(.L_x_42) ;  /* 0xfffffff900f87547 */ /* 0x000fea000b83ffff */
.L_x_34:
[C---:B------:R-:W-:Y:S01]  /*2610*/  LEA R3, R11.reuse, UR21, 0x3 ;  /* 0x000000150b037c11 */ /* 0x040fe2000f8e18ff */
[----:B------:R-:W-:Y:S01]  /*2620*/  NOP ;  /* 0x0000000000007918 */ /* 0x000fe20000000000 */
[----:B-1----:R-:W-:Y:S02]  /*2630*/  SHF.L.U32 R0, R10, 0x1f, RZ ;  /* 0x0000001f0a007819 */ /* 0x002fe400000006ff */
[----:B------:R-:W-:Y:S02]  /*2640*/  LEA R4, R11, UR21, 0x4 ;  /* 0x000000150b047c11 */ /* 0x000fe4000f8e20ff */
[----:B------:R-:W1:Y:S02]  /*2650*/  SYNCS.PHASECHK.TRANS64.TRYWAIT P0, [R3+URZ+0xb0], R0 ;  /* 0x0000b000030075a7 */ /* 0x000e6400080011ff */
[----:B-1----:R-:W-:Y:S05]  /*2660*/  @!P0 BRA `(.L_x_43) ;  /* 0x0000006c00c88947 */ /* 0x002fea0003800000 */
.L_x_158:
[----:B------:R-:W4:Y:S01]  /*2670*/  LDS.128 R4, [R4+0x140] ;  /* 0x0001400004047984 */ /* 0x000f220000000c00 */
[----:B------:R-:W-:Y:S01]  /*2680*/  UISETP.GE.AND UP0, UPT, UR45, 0x1, UPT ;  /* 0x000000012d00788c */ /* 0x000fe2000bf06270 */
[----:B------:R-:W-:Y:S01]  /*2690*/  @!PT LDS RZ, [RZ] ;  /* 0x00000000fffff984 */ /* 0x000fe20000000800 */
[----:B------:R-:W-:Y:S01]  /*26a0*/  @!PT LDS RZ, [RZ] ;  /* 0x00000000fffff984 */ /* 0x000fe20000000800 */
[----:B------:R-:W-:Y:S01]  /*26b0*/  @!PT LDS RZ, [RZ] ;  /* 0x00000000fffff984 */ /* 0x000fe20000000800 */
[----:B------:R-:W-:Y:S01]  /*26c0*/  @!PT LDS RZ, [RZ] ;  /* 0x00000000fffff984 */ /* 0x000fe20000000800 */
[----:B------:R1:W-:Y:S06]  /*26d0*/  MEMBAR.ALL.CTA ;  /* 0x0000000000007992 */ /* 0x0003ec0000008000 */
[----:B-1----:R-:W1:Y:S01]  /*26e0*/  FENCE.VIEW.ASYNC.S ;  /* 0x00000000000073c6 */ /* 0x002e620000000000 */
[----:B----4-:R-:W-:-:S13]  /*26f0*/  LOP3.LUT P0, RZ, R6, 0x1, RZ, 0xc0, !PT ;  /* 0x0000000106ff7812 */ /* 0x010fda000780c0ff */
[----:B-1----:R-:W-:Y:S01]  /*2700*/  VOTEU.ANY UP1, P0 ;  /* 0x0000000000ff7886 */ /* 0x002fe20000020100 */
[----:B------:R-:W-:-:S13]  /*2710*/  PLOP3.LUT P0, PT, PT, PT, UP1, 0x80, 0x8 ;  /* 0x000000000008781c */ /* 0x000fda0003f0f018 */
[----:B------:R-:W-:Y:S02]  /*2720*/  @P0 LOP3.LUT R0, R5, 0xffff, RZ, 0xc0, !PT ;  /* 0x0000ffff05000812 */ /* 0x000fe400078ec0ff */
[----:B--2---:R-:W-:Y:S02]  /*2730*/  @P0 MOV R2, R4 ;  /* 0x0000000400020202 */ /* 0x004fe40000000f00 */
[----:B------:R-:W-:Y:S01]  /*2740*/  @P0 R2UR UR5, R0 ;  /* 0x00000000000502ca */ /* 0x000fe200000e0000 */
[----:B------:R-:W-:Y:S01]  /*2750*/  VIADD R0, R3, 0xc0 ;  /* 0x000000c003007836 */ /* 0x000fe20000000000 */
[----:B------:R-:W-:Y:S02]  /*2760*/  @P0 SHF.R.U32.HI R4, RZ, 0x10, R5 ;  /* 0x00000010ff040819 */ /* 0x000fe40000011605 */
[----:B------:R-:W-:Y:S02]  /*2770*/  @P0 R2UR UR6, R2 ;  /* 0x00000000020602ca */ /* 0x000fe400000e0000 */
[----:B------:R-:W-:-:S02]  /*2780*/  PRMT R0, RZ, 0x654, R0 ;  /* 0x00000654ff007816 */ /* 0x000fc40000000000 */
[----:B------:R-:W-:Y:S02]  /*2790*/  @P0 R2UR UR4, R4 ;  /* 0x00000000040402ca */ /* 0x000fe400000e0000 */
[----:B------:R1:W-:Y:S03]  /*27a0*/  SYNCS.ARRIVE.TRANS64.RED.A1T0 RZ, [R0+URZ], RZ ;  /* 0x000000ff00ff79a7 */ /* 0x0003e600081004ff */
[----:B------:R-:W-:-:S04]  /*27b0*/  @UP1 UMOV UR44, UR5 ;  /* 0x00000005002c1c82 */ /* 0x000fc80008000000 */
[----:B------:R-:W-:-:S04]  /*27c0*/  @UP1 UMOV UR48, UR6 ;  /* 0x0000000600301c82 */ /* 0x000fc80008000000 */
[----:B------:R-:W-:Y:S01]  /*27d0*/  @UP1 UMOV UR36, UR4 ;  /* 0x0000000400241c82 */ /* 0x000fe20008000000 */
[----:B------:R-:W-:Y:S05]  /*27e0*/  BRA.U !UP0, `(.L_x_44) ;  /* 0x0000000108d47547 */ /* 0x000fea000b800000 */
[----:B------:R-:W2:Y:S01]  /*27f0*/  LDCU.128 UR12, c[0x0][0xb10] ;  /* 0x00016200ff0c77ac */ /* 0x000ea20008000c00 */
[----:B------:R-:W4:Y:S01]  /*2800*/  LDCU UR22, c[0x0][0xb20] ;  /* 0x00016400ff1677ac */ /* 0x000f220008000800 */
[----:B------:R-:W3:Y:S01]  /*2810*/  LDCU UR20, c[0x0][0xb0c] ;  /* 0x00016180ff1477ac */ /* 0x000ee20008000800 */
[----:B------:R-:W1:Y:S01]  /*2820*/  LDCU.64 UR8, c[0x0][0xb28] ;  /* 0x00016500ff0877ac */ /* 0x000e620008000a00 */
[----:B------:R-:W-:Y:S02]  /*2830*/  UISETP.NE.AND UP3, UPT, UR45, 0x1, UPT ;  /* 0x000000012d00788c */ /* 0x000fe4000bf65270 */
[----:B--2---:R-:W-:Y:S02]  /*2840*/  UIMAD.WIDE.U32 UR6, UR49, UR15, URZ ;  /* 0x0000000f310672a5 */ /* 0x004fe4000f8e00ff */
[----:B------:R-:W-:Y:S02]  /*2850*/  UIMAD.WIDE.U32 UR4, UR50, UR12, URZ ;  /* 0x0000000c320472a5 */ /* 0x000fe4000f8e00ff */
[----:B------:R-:W-:-:S02]  /*2860*/  UISETP.NE.AND UP0, UPT, UR14, 0x1, UPT ;  /* 0x000000010e00788c */ /* 0x000fc4000bf05270 */
[----:B------:R-:W-:Y:S01]  /*2870*/  UIMAD.WIDE.U32 UR18, UR44, UR15, URZ ;  /* 0x0000000f2c1272a5 */ /* 0x000fe2000f8e00ff */
[----:B------:R-:W-:Y:S02]  /*2880*/  UMOV UR6, UR7 ;  /* 0x0000000700067c82 */ /* 0x000fe40008000000 */
[----:B------:R-:W-:Y:S01]  /*2890*/  UMOV UR4, UR5 ;  /* 0x0000000500047c82 */ /* 0x000fe20008000000 */
[----:B----4-:R-:W-:Y:S02]  /*28a0*/  USHF.R.U32.HI UR6, URZ, UR22, UR6 ;  /* 0x00000016ff067299 */ /* 0x010fe40008011606 */
[----:B---3--:R-:W-:Y:S02]  /*28b0*/  UISETP.NE.AND UP2, UPT, UR20, 0x1, UPT ;  /* 0x000000011400788c */ /* 0x008fe4000bf45270 */
[----:B------:R-:W-:Y:S02]  /*28c0*/  USHF.R.U32.HI UR4, URZ, UR13, UR4 ;  /* 0x0000000dff047299 */ /* 0x000fe40008011604 */
[----:B------:R-:W-:-:S02]  /*28d0*/  USEL UR5, UR49, UR6, !UP0 ;  /* 0x0000000631057287 */ /* 0x000fc4000c000000 */
[----:B------:R-:W-:Y:S02]  /*28e0*/  USEL UR6, UR50, UR4, !UP2 ;  /* 0x0000000432067287 */ /* 0x000fe4000d000000 */
[----:B-1----:R-:W-:Y:S01]  /*28f0*/  UIMAD.WIDE.U32 UR10, UR5, UR8, URZ ;  /* 0x00000008050a72a5 */ /* 0x002fe2000f8e00ff */
[----:B------:R-:W-:Y:S01]  /*2900*/  UMOV UR4, UR19 ;  /* 0x0000001300047c82 */ /* 0x000fe20008000000 */
[----:B------:R-:W-:Y:S02]  /*2910*/  UIMAD.WIDE.U32 UR16, UR48, UR12, URZ ;  /* 0x0000000c301072a5 */ /* 0x000fe4000f8e00ff */
[----:B------:R-:W-:-:S03]  /*2920*/  UIMAD.WIDE.U32 UR18, UR6, UR8, URZ ;  /* 0x00000008061272a5 */ /* 0x000fc6000f8e00ff */
[----:B------:R-:W-:Y:S01]  /*2930*/  UMOV UR10, UR11 ;  /* 0x0000000b000a7c82 */ /* 0x000fe20008000000 */
[----:B------:R-:W-:Y:S02]  /*2940*/  USHF.R.U32.HI UR4, URZ, UR22, UR4 ;  /* 0x00000016ff047299 */ /* 0x000fe40008011604 */
[----:B------:R-:W-:Y:S01]  /*2950*/  @UP3 USHF.R.U32.HI UR5, URZ, UR9, UR10 ;  /* 0x00000009ff053299 */ /* 0x000fe2000801160a */
[----:B------:R-:W-:Y:S01]  /*2960*/  UMOV UR16, UR17 ;  /* 0x0000001100107c82 */ /* 0x000fe20008000000 */
[----:B------:R-:W-:Y:S01]  /*2970*/  UMOV UR18, UR19 ;  /* 0x0000001300127c82 */ /* 0x000fe20008000000 */
[----:B------:R-:W-:Y:S02]  /*2980*/  USHF.R.U32.HI UR13, URZ, UR13, UR16 ;  /* 0x0000000dff0d7299 */ /* 0x000fe40008011610 */
[----:B------:R-:W-:Y:S02]  /*2990*/  USEL UR4, UR44, UR4, !UP0 ;  /* 0x000000042c047287 */ /* 0x000fe4000c000000 */
[----:B------:R-:W-:-:S02]  /*29a0*/  @UP3 USHF.R.U32.HI UR6, URZ, UR9, UR18 ;  /* 0x00000009ff063299 */ /* 0x000fc40008011612 */
[----:B------:R-:W-:Y:S02]  /*29b0*/  UIMAD UR7, UR45, UR5, URZ ;  /* 0x000000052d0772a4 */ /* 0x000fe4000f8e02ff */
[----:B------:R-:W-:Y:S02]  /*29c0*/  USEL UR5, UR48, UR13, !UP2 ;  /* 0x0000000d30057287 */ /* 0x000fe4000d000000 */
[----:B------:R-:W-:Y:S02]  /*29d0*/  UIMAD UR10, UR45, UR6, URZ ;  /* 0x000000062d0a72a4 */ /* 0x000fe4000f8e02ff */
[----:B------:R-:W-:Y:S02]  /*29e0*/  UISETP.GE.AND UP0, UPT, UR4, UR7, UPT ;  /* 0x000000070400728c */ /* 0x000fe4000bf06270 */
[----:B------:R-:W-:Y:S02]  /*29f0*/  UIMAD.WIDE.U32 UR12, UR4, UR8, URZ ;  /* 0x00000008040c72a5 */ /* 0x000fe4000f8e00ff */
[----:B------:R-:W-:-:S02]  /*2a00*/  UISETP.GE.OR UP0, UPT, UR5, UR10, UP0 ;  /* 0x0000000a0500728c */ /* 0x000fc40008706670 */
        /* <DEDUP_REMOVED lines=19> */
.L_x_44:
[----:B------:R-:W2:Y:S02]  /*2b40*/  LDCU UR4, c[0x0][0xb30] ;  /* 0x00016600ff0477ac */ /* 0x000ea40008000800 */
[----:B--2---:R-:W-:-:S09]  /*2b50*/  UISETP.NE.AND UP0, UPT, UR4, 0x1, UPT ;  /* 0x000000010400788c */ /* 0x004fd2000bf05270 */
[----:B------:R-:W-:Y:S05]  /*2b60*/  BRA.U UP0, `(.L_x_45) ;  /* 0x0000000100447547 */ /* 0x000fea000b800000 */
[----:B------:R-:W2:Y:S01]  /*2b70*/  LDCU.128 UR8, c[0x0][0xb10] ;  /* 0x00016200ff0877ac */ /* 0x000ea20008000c00 */
[----:B------:R-:W4:Y:S01]  /*2b80*/  LDCU UR12, c[0x0][0xb0c] ;  /* 0x00016180ff0c77ac */ /* 0x000f220008000800 */
[----:B------:R-:W1:Y:S01]  /*2b90*/  LDCU UR13, c[0x0][0xb20] ;  /* 0x00016400ff0d77ac */ /* 0x000e620008000800 */
[----:B--2---:R-:W-:Y:S02]  /*2ba0*/  UIMAD.WIDE.U32 UR6, UR48, UR8, URZ ;  /* 0x00000008300672a5 */ /* 0x004fe4000f8e00ff */
[----:B------:R-:W-:Y:S02]  /*2bb0*/  UIMAD.WIDE.U32 UR4, UR44, UR11, URZ ;  /* 0x0000000b2c0472a5 */ /* 0x000fe4000f8e00ff */
[----:B----4-:R-:W-:Y:S02]  /*2bc0*/  UISETP.NE.AND UP2, UPT, UR12, 0x1, UPT ;  /* 0x000000010c00788c */ /* 0x010fe4000bf45270 */
[----:B------:R-:W-:Y:S01]  /*2bd0*/  UISETP.NE.AND UP0, UPT, UR10, 0x1, UPT ;  /* 0x000000010a00788c */ /* 0x000fe2000bf05270 */
[----:B------:R-:W-:-:S02]  /*2be0*/  UMOV UR6, UR7 ;  /* 0x0000000700067c82 */ /* 0x000fc40008000000 */
[----:B------:R-:W-:Y:S01]  /*2bf0*/  UMOV UR4, UR5 ;  /* 0x0000000500047c82 */ /* 0x000fe20008000000 */
[----:B------:R-:W-:Y:S02]  /*2c00*/  USHF.R.U32.HI UR9, URZ, UR9, UR6 ;  /* 0x00000009ff097299 */ /* 0x000fe40008011606 */
[----:B-1----:R-:W-:Y:S02]  /*2c10*/  USHF.R.U32.HI UR4, URZ, UR13, UR4 ;  /* 0x0000000dff047299 */ /* 0x002fe40008011604 */
[----:B------:R-:W-:Y:S02]  /*2c20*/  USEL UR5, UR48, UR9, !UP2 ;  /* 0x0000000930057287 */ /* 0x000fe4000d000000 */
[----:B------:R-:W-:-:S04]  /*2c30*/  USEL UR4, UR44, UR4, !UP0 ;  /* 0x000000042c047287 */ /* 0x000fc8000c000000 */
[----:B------:R-:W-:Y:S02]  /*2c40*/  UIADD3 UR6, UPT, UPT, UR5, -UR4, URZ ;  /* 0x8000000405067290 */ /* 0x000fe4000fffe0ff */
[----:B------:R-:W-:Y:S02]  /*2c50*/  UIADD3 UR4, UPT, UPT, -UR5, UR4, URZ ;  /* 0x0000000405047290 */ /* 0x000fe4000fffe1ff */
[----:B------:R-:W-:Y:S02]  /*2c60*/  UIMAD UR44, UR6, UR10, UR44 ;  /* 0x0000000a062c72a4 */ /* 0x000fe4000f8e022c */
[----:B------:R-:W-:-:S12]  /*2c70*/  UIMAD UR48, UR4, UR12, UR48 ;  /* 0x0000000c043072a4 */ /* 0x000fd8000f8e0230 */
.L_x_45:
[----:B------:R-:W-:Y:S01]  /*2c80*/  VIADD R11, R11, 0x1 ;  /* 0x000000010b0b7836 */ /* 0x000fe20000000000 */
[----:B------:R-:W-:Y:S01]  /*2c90*/  R2UR UR4, R52 ;  /* 0x00000000340472ca */ /* 0x000fe200000e0000 */
[----:B------:R-:W-:Y:S01]  /*2ca0*/  UIADD3 UR20, UPT, UPT, UR48, UR63, URZ ;  /* 0x0000003f30147290 */ /* 0x000fe2000fffe0ff */
[----:B------:R-:W-:Y:S02]  /*2cb0*/  PLOP3.LUT P2, PT, PT, PT, PT, 0x80, 0x8 ;  /* 0x000000000008781c */ /* 0x000fe40003f4f070 */
[----:B------:R-:W-:-:S04]  /*2cc0*/  ISETP.NE.AND P0, PT, R11, 0x2, PT ;  /* 0x000000020b00780c */ /* 0x000fc80003f05270 */
[----:B-1----:R-:W-:Y:S02]  /*2cd0*/  SEL R0, RZ, 0x1, P0 ;  /* 0x00000001ff007807 */ /* 0x002fe40000000000 */
[----:B------:R-:W-:Y:S02]  /*2ce0*/  SEL R11, R11, RZ, P0 ;  /* 0x000000ff0b0b7207 */ /* 0x000fe40000000000 */
[----:B------:R-:W-:Y:S01]  /*2cf0*/  LOP3.LUT R10, R10, R0, RZ, 0x3c, !PT ;  /* 0x000000000a0a7212 */ /* 0x000fe200078e3cff */
[----:B------:R-:W-:Y:S01]  /*2d00*/  UIADD3 UR24, UPT, UPT, UR44, UR4, URZ ;  /* 0x000000042c187290 */ /* 0x000fe2000fffe0ff */
[----:B------:R-:W-:Y:S11]  /*2d10*/  BRA.U UP1, `(.L_x_46) ;  /* 0xffffffed01887547 */ /* 0x000ff6000b83ffff */
[----:B------:R-:W-:Y:S01]  /*2d20*/  UIADD3 UR21, UPT, UPT, UR21, 0x30, URZ ;  /* 0x0000003015157890 */ /* 0x000fe2000fffe0ff */
[----:B------:R-:W-:-:S03]  /*2d30*/  SHF.L.U32 R2, R12, 0x1f, RZ ;  /* 0x0000001f0c027819 */ /* 0x000fc600000006ff */
[----:B------:R-:W-:-:S09]  /*2d40*/  ULEA UR4, UR29, UR21, 0x3 ;  /* 0x000000151d047291 */ /* 0x000fd2000f8e18ff */
[----:B------:R-:W1:Y:S02]  /*2d50*/  SYNCS.PHASECHK.TRANS64.TRYWAIT P0, [UR4], R2 ;  /* 0x00000002ff0075a7 */ /* 0x000e640008001104 */
[----:B-1----:R-:W-:Y:S05]  /*2d60*/  @!P0 BRA `(.L_x_47) ;  /* 0x00000068001c8947 */ /* 0x002fea0003800000 */
.L_x_160:
[----:B------:R-:W-:-:S04]  /*2d70*/  UIADD3 UR4, UPT, UPT, UR29, 0x1, URZ ;  /* 0x000000011d047890 */ /* 0x000fc8000fffe0ff */
[----:B------:R-:W-:-:S04]  /*2d80*/  UISETP.NE.AND UP0, UPT, UR4, 0x6, UPT ;  /* 0x000000060400788c */ /* 0x000fc8000bf05270 */
[----:B------:R-:W-:Y:S02]  /*2d90*/  USEL UR6, URZ, 0x1, UP0 ;  /* 0x00000001ff067887 */ /* 0x000fe40008000000 */
[----:B------:R-:W-:-:S04]  /*2da0*/  USEL UR4, UR4, URZ, UP0 ;  /* 0x000000ff04047287 */ /* 0x000fc80008000000 */
[----:B------:R-:W-:Y:S01]  /*2db0*/  ULEA UR5, UR4, UR21, 0x3 ;  /* 0x0000001504057291 */ /* 0x000fe2000f8e18ff */
[----:B-1----:R-:W-:-:S04]  /*2dc0*/  LOP3.LUT R2, R12, UR6, RZ, 0x3c, !PT ;  /* 0x000000060c027c12 */ /* 0x002fc8000f8e3cff */
[----:B------:R-:W-:-:S04]  /*2dd0*/  SHF.L.U32 R3, R2, 0x1f, RZ ;  /* 0x0000001f02037819 */ /* 0x000fc800000006ff */
[----:B------:R-:W1:Y:S02]  /*2de0*/  SYNCS.PHASECHK.TRANS64.TRYWAIT P0, [UR5], R3 ;  /* 0x00000003ff0075a7 */ /* 0x000e640008001105 */
[----:B-1----:R-:W-:Y:S05]  /*2df0*/  @!P0 BRA `(.L_x_48) ;  /* 0x0000006800108947 */ /* 0x002fea0003800000 */
.L_x_162:
[----:B------:R-:W-:-:S04]  /*2e00*/  UIADD3 UR4, UPT, UPT, UR4, 0x1, URZ ;  /* 0x0000000104047890 */ /* 0x000fc8000fffe0ff */
[----:B------:R-:W-:-:S04]  /*2e10*/  UISETP.NE.AND UP0, UPT, UR4, 0x6, UPT ;  /* 0x000000060400788c */ /* 0x000fc8000bf05270 */
[----:B------:R-:W-:Y:S02]  /*2e20*/  USEL UR6, URZ, 0x1, UP0 ;  /* 0x00000001ff067887 */ /* 0x000fe40008000000 */
[----:B------:R-:W-:-:S04]  /*2e30*/  USEL UR4, UR4, URZ, UP0 ;  /* 0x000000ff04047287 */ /* 0x000fc80008000000 */
[----:B------:R-:W-:Y:S01]  /*2e40*/  ULEA UR5, UR4, UR21, 0x3 ;  /* 0x0000001504057291 */ /* 0x000fe2000f8e18ff */
[----:B------:R-:W-:-:S04]  /*2e50*/  LOP3.LUT R2, R2, UR6, RZ, 0x3c, !PT ;  /* 0x0000000602027c12 */ /* 0x000fc8000f8e3cff */
[----:B-1----:R-:W-:-:S04]  /*2e60*/  SHF.L.U32 R3, R2, 0x1f, RZ ;  /* 0x0000001f02037819 */ /* 0x002fc800000006ff */
[----:B------:R-:W1:Y:S02]  /*2e70*/  SYNCS.PHASECHK.TRANS64.TRYWAIT P0, [UR5], R3 ;  /* 0x00000003ff0075a7 */ /* 0x000e640008001105 */
[----:B-1----:R-:W-:Y:S05]  /*2e80*/  @!P0 BRA `(.L_x_49) ;  /* 0x0000006800048947 */ /* 0x002fea0003800000 */
.L_x_164:
        /* <DEDUP_REMOVED lines=9> */
.L_x_166:
        /* <DEDUP_REMOVED lines=9> */
.L_x_168:
[----:B------:R-:W-:-:S04]  /*2fb0*/  UIADD3 UR4, UPT, UPT, UR4, 0x1, URZ ;  /* 0x0000000104047890 */ /* 0x000fc8000fffe0ff */
[----:B------:R-:W-:-:S04]  /*2fc0*/  UISETP.NE.AND UP0, UPT, UR4, 0x6, UPT ;  /* 0x000000060400788c */ /* 0x000fc8000bf05270 */
[----:B------:R-:W-:Y:S02]  /*2fd0*/  USEL UR5, URZ, 0x1, UP0 ;  /* 0x00000001ff057887 */ /* 0x000fe40008000000 */
[----:B------:R-:W-:-:S04]  /*2fe0*/  USEL UR4, UR4, URZ, UP0 ;  /* 0x000000ff04047287 */ /* 0x000fc80008000000 */
[----:B------:R-:W-:Y:S01]  /*2ff0*/  ULEA UR4, UR4, UR21, 0x3 ;  /* 0x0000001504047291 */ /* 0x000fe2000f8e18ff */
[----:B------:R-:W-:-:S04]  /*3000*/  LOP3.LUT R2, R2, UR5, RZ, 0x3c, !PT ;  /* 0x0000000502027c12 */ /* 0x000fc8000f8e3cff */
[----:B------:R-:W-:Y:S01]  /*3010*/  SHF.L.U32 R2, R2, 0x1f, RZ ;  /* 0x0000001f02027819 */ /* 0x000fe200000006ff */
[----:B-1----:R-:W-:-:S07]  /*3020*/  IMAD.U32 R0, RZ, RZ, UR4 ;  /* 0x00000004ff007e24 */ /* 0x002fce000f8e00ff */
.L_x_52:
[----:B-1----:R1:W2:Y:S02]  /*3030*/  SYNCS.PHASECHK.TRANS64.TRYWAIT P0, [R0+URZ], R2 ;  /* 0x00000002000075a7 */ /* 0x0022a400080011ff */
[----:B--2---:R-:W-:Y:S05]  /*3040*/  @!P0 NANOSLEEP.SYNCS 0x989680 ;  /* 0x009896800000895d */ /* 0x004fea0003900000 */
[----:B------:R-:W2:Y:S02]  /*3050*/  @!P0 SYNCS.PHASECHK.TRANS64 P0, [R0+URZ], R2 ;  /* 0x00000002000085a7 */ /* 0x000ea400080010ff */
[----:B--2---:R-:W-:Y:S05]  /*3060*/  @P0 EXIT ;  /* 0x000000000000094d */ /* 0x004fea0003800000 */
[----:B------:R-:W-:Y:S05]  /*3070*/  BRA `(.L_x_52) ;  /* 0xfffffffc00ec7947 */ /* 0x000fea000383ffff */
.L_x_22:
[----:B------:R-:W-:-:S04]  /*3080*/  UISETP.NE.AND UP0, UPT, UR52, URZ, UPT ;  /* 0x000000ff3400728c */ /* 0x000fc8000bf05270 */
[----:B------:R-:W-:-:S09]  /*3090*/  UISETP.NE.OR UP0, UPT, UR22, 0x1, UP0 ;  /* 0x000000011600788c */ /* 0x000fd20008705670 */
[----:B------:R-:W-:Y:S05]  /*30a0*/  BRA.U UP0, `(.L_x_53) ;  /* 0x0000000500487547 */ /* 0x000fea000b800000 */
[----:B------:R-:W-:Y:S01]  /*30b0*/  ISETP.GE.U32.AND P2, PT, R0, 0x8, PT ;  /* 0x000000080000780c */ /* 0x000fe20003f46070 */
[----:B------:R-:W-:Y:S01]  /*30c0*/  IMAD.MOV.U32 R12, RZ, RZ, 0x1 ;  /* 0x00000001ff0c7424 */ /* 0x000fe200078e00ff */
[----:B------:R-:W-:Y:S02]  /*30d0*/  CS2R R10, SRZ ;  /* 0x00000000000a7805 */ /* 0x000fe4000001ff00 */
[----:B------:R-:W-:Y:S01]  /*30e0*/  CS2R R8, SRZ ;  /* 0x0000000000087805 */ /* 0x000fe2000001ff00 */
[----:B------:R-:W-:Y:S01]  /*30f0*/  UMOV UR6, 0x400 ;  /* 0x0000040000067882 */ /* 0x000fe20000000000 */
[----:B------:R-:W-:Y:S01]  /*3100*/  UMOV UR5, URZ ;  /* 0x000000ff00057c82 */ /* 0x000fe20008000000 */
[----:B------:R-:W-:-:S12]  /*3110*/  ULEA UR6, UR52, UR6, 0x18 ;  /* 0x0000000634067291 */ /* 0x000fd8000f8ec0ff */
.L_x_57:
[----:B------:R-:W-:Y:S02]  /*3120*/  LEA R2, R8, UR6, 0x3 ;  /* 0x0000000608027c11 */ /* 0x000fe4000f8e18ff */
[----:B------:R-:W-:-:S03]  /*3130*/  SHF.L.U32 R4, R9, 0x1f, RZ ;  /* 0x0000001f09047819 */ /* 0x000fc600000006ff */
[----:B------:R-:W-:Y:S01]  /*3140*/  VIADD R5, R2, 0x120 ;  /* 0x0000012002057836 */ /* 0x000fe20000000000 */
[----:B------:R-:W2:Y:S02]  /*3150*/  SYNCS.PHASECHK.TRANS64.TRYWAIT P0, [R2+URZ+0x110], R4 ;  /* 0x00011004020075a7 */ /* 0x000ea400080011ff */
[----:B--2---:R-:W-:Y:S05]  /*3160*/  @!P0 BRA `(.L_x_54) ;  /* 0x0000006400948947 */ /* 0x004fea0003800000 */
.L_x_169:
[----:B------:R-:W-:Y:S01]  /*3170*/  ULEA UR4, UR5, UR6, 0x3 ;  /* 0x0000000605047291 */ /* 0x000fe2000f8e18ff */
[----:B--2---:R-:W-:Y:S01]  /*3180*/  PRMT R2, RZ, 0x654, R5 ;  /* 0x00000654ff027816 */ /* 0x004fe20000000005 */
[----:B------:R-:W-:Y:S01]  /*3190*/  @!P2 IMAD.MOV.U32 R4, RZ, RZ, 0x10 ;  /* 0x00000010ff04a424 */ /* 0x000fe200078e00ff */
[----:B------:R-:W-:Y:S01]  /*31a0*/  SHF.L.U32 R5, R12, 0x1f, RZ ;  /* 0x0000001f0c057819 */ /* 0x000fe200000006ff */
[----:B------:R-:W-:Y:S01]  /*31b0*/  UIADD3 UR7, UPT, UPT, UR4, 0xb0, URZ ;  /* 0x000000b004077890 */ /* 0x000fe2000fffe0ff */
[----:B------:R2:W-:Y:S05]  /*31c0*/  SYNCS.ARRIVE.TRANS64.RED.A1T0 RZ, [R2+URZ], RZ ;  /* 0x000000ff02ff79a7 */ /* 0x0005ea00081004ff */
[----:B------:R-:W-:Y:S01]  /*31d0*/  IMAD.U32 R6, RZ, RZ, UR7 ;  /* 0x00000007ff067e24 */ /* 0x000fe2000f8e00ff */
[----:B------:R-:W3:Y:S04]  /*31e0*/  SYNCS.PHASECHK.TRANS64.TRYWAIT P0, [UR4+0xc0], R5 ;  /* 0x0000c005ff0075a7 */ /* 0x000ee80008001104 */
[----:B------:R-:W-:Y:S01]  /*31f0*/  PRMT R6, R0, 0x654, R6 ;  /* 0x0000065400067816 */ /* 0x000fe20000000006 */
[----:B--23--:R-:W-:Y:S06]  /*3200*/  @!P0 BRA `(.L_x_55) ;  /* 0x0000006400808947 */ /* 0x00cfec0003800000 */
.L_x_171:
[----:B------:R-:W-:Y:S01]  /*3210*/  ULEA UR8, UR5, UR6, 0x4 ;  /* 0x0000000605087291 */ /* 0x000fe2000f8e20ff */
[----:B------:R-:W-:Y:S01]  /*3220*/  SEL R3, R6, R3, !P2 ;  /* 0x0000000306037207 */ /* 0x000fe20005000000 */
[----:B------:R-:W-:Y:S01]  /*3230*/  UIADD3 UR9, UPT, UPT, UR4, 0xb0, URZ ;  /* 0x000000b004097890 */ /* 0x000fe2000fffe0ff */
[----:B--2---:R-:W-:Y:S01]  /*3240*/  LEA R2, R11, UR6, 0x3 ;  /* 0x000000060b027c11 */ /* 0x004fe2000f8e18ff */
[----:B------:R-:W-:Y:S01]  /*3250*/  UIADD3 UR8, UPT, UPT, UR8, 0x140, URZ ;  /* 0x0000014008087890 */ /* 0x000fe2000fffe0ff */
[----:B------:R2:W-:Y:S01]  /*3260*/  @!P2 SYNCS.ARRIVE.TRANS64.RED RZ, [R3+URZ], R4 ;  /* 0x0000000403ffa9a7 */ /* 0x0005e200080004ff */
[----:B------:R-:W-:Y:S01]  /*3270*/  UIADD3 UR4, UPT, UPT, UR5, 0x1, URZ ;  /* 0x0000000105047890 */ /* 0x000fe2000fffe0ff */
[----:B------:R-:W-:-:S03]  /*3280*/  VIADD R8, R8, 0x1 ;  /* 0x0000000108087836 */ /* 0x000fc60000000000 */
[----:B------:R-:W-:Y:S02]  /*3290*/  UISETP.NE.AND UP0, UPT, UR4, 0x2, UPT ;  /* 0x000000020400788c */ /* 0x000fe4000bf05270 */
[----:B------:R-:W-:Y:S01]  /*32a0*/  ISETP.NE.AND P0, PT, R8, 0x2, PT ;  /* 0x000000020800780c */ /* 0x000fe20003f05270 */
[----:B------:R-:W-:Y:S06]  /*32b0*/  UGETNEXTWORKID.BROADCAST [UR8], [UR9] ;  /* 0x00000000080073ca */ /* 0x000fec0008000100 */
[----:B------:R-:W-:Y:S02]  /*32c0*/  USEL UR7, URZ, 0x1, UP0 ;  /* 0x00000001ff077887 */ /* 0x000fe40008000000 */
[----:B------:R-:W-:-:S04]  /*32d0*/  USEL UR5, UR4, URZ, UP0 ;  /* 0x000000ff04057287 */ /* 0x000fc80008000000 */
[----:B------:R-:W-:Y:S02]  /*32e0*/  LOP3.LUT R12, R12, UR7, RZ, 0x3c, !PT ;  /* 0x000000070c0c7c12 */ /* 0x000fe4000f8e3cff */
[----:B--2---:R-:W-:-:S04]  /*32f0*/  SHF.L.U32 R4, R10, 0x1f, RZ ;  /* 0x0000001f0a047819 */ /* 0x004fc800000006ff */
[----:B------:R-:W2:Y:S02]  /*3300*/  SYNCS.PHASECHK.TRANS64.TRYWAIT P1, [R2+URZ+0xb0], R4 ;  /* 0x0000b004020075a7 */ /* 0x000ea400080211ff */
[----:B--2---:R-:W-:Y:S05]  /*3310*/  @!P1 BRA `(.L_x_56) ;  /* 0x0000006400549947 */ /* 0x004fea0003800000 */
.L_x_172:
[C---:B--2---:R-:W-:Y:S01]  /*3320*/  LEA R4, R11.reuse, UR6, 0x4 ;  /* 0x000000060b047c11 */ /* 0x044fe2000f8e20ff */
[----:B------:R-:W-:Y:S01]  /*3330*/  VIADD R2, R2, 0xc0 ;  /* 0x000000c002027836 */ /* 0x000fe20000000000 */
[----:B------:R-:W-:Y:S01]  /*3340*/  SEL R8, R8, RZ, P0 ;  /* 0x000000ff08087207 */ /* 0x000fe20000000000 */
[----:B------:R-:W-:-:S03]  /*3350*/  VIADD R11, R11, 0x1 ;  /* 0x000000010b0b7836 */ /* 0x000fc60000000000 */
[----:B------:R-:W2:Y:S01]  /*3360*/  LDS.128 R4, [R4+0x140] ;  /* 0x0001400004047984 */ /* 0x000ea20000000c00 */
[----:B------:R-:W-:Y:S02]  /*3370*/  PRMT R2, RZ, 0x654, R2 ;  /* 0x00000654ff027816 */ /* 0x000fe40000000002 */
[C---:B------:R-:W-:Y:S01]  /*3380*/  ISETP.NE.AND P1, PT, R11.reuse, 0x2, PT ;  /* 0x000000020b00780c */ /* 0x040fe20003f25270 */
[----:B------:R-:W-:Y:S01]  /*3390*/  @!PT LDS RZ, [RZ] ;  /* 0x00000000fffff984 */ /* 0x000fe20000000800 */
[----:B------:R-:W-:Y:S01]  /*33a0*/  @!PT LDS RZ, [RZ] ;  /* 0x00000000fffff984 */ /* 0x000fe20000000800 */
[----:B------:R-:W-:Y:S01]  /*33b0*/  @!PT LDS RZ, [RZ] ;  /* 0x00000000fffff984 */ /* 0x000fe20000000800 */
[----:B------:R-:W-:Y:S01]  /*33c0*/  @!PT LDS RZ, [RZ] ;  /* 0x00000000fffff984 */ /* 0x000fe20000000800 */
[----:B------:R3:W-:Y:S06]  /*33d0*/  MEMBAR.ALL.CTA ;  /* 0x0000000000007992 */ /* 0x0007ec0000008000 */
[----:B---3--:R-:W3:Y:S01]  /*33e0*/  FENCE.VIEW.ASYNC.S ;  /* 0x00000000000073c6 */ /* 0x008ee20000000000 */
[----:B------:R-:W-:Y:S01]  /*33f0*/  SEL R11, R11, RZ, P1 ;  /* 0x000000ff0b0b7207 */ /* 0x000fe20000800000 */
[----:B---3--:R3:W-:Y:S01]  /*3400*/  SYNCS.ARRIVE.TRANS64.RED.A1T0 RZ, [R2+URZ], RZ ;  /* 0x000000ff02ff79a7 */ /* 0x0087e200081004ff */
[----:B--2---:R-:W-:-:S02]  /*3410*/  LOP3.LUT P3, RZ, R6, 0x1, RZ, 0xc0, !PT ;  /* 0x0000000106ff7812 */ /* 0x004fc4000786c0ff */
[----:B------:R-:W-:-:S04]  /*3420*/  SEL R4, RZ, 0x1, P1 ;  /* 0x00000001ff047807 */ /* 0x000fc80000800000 */
[----:B------:R-:W-:Y:S02]  /*3430*/  LOP3.LUT R10, R10, R4, RZ, 0x3c, !PT ;  /* 0x000000040a0a7212 */ /* 0x000fe400078e3cff */
[----:B---3--:R-:W-:-:S04]  /*3440*/  SEL R2, RZ, 0x1, P0 ;  /* 0x00000001ff027807 */ /* 0x008fc80000000000 */
[----:B------:R-:W-:Y:S01]  /*3450*/  LOP3.LUT R9, R9, R2, RZ, 0x3c, !PT ;  /* 0x0000000209097212 */ /* 0x000fe200078e3cff */
[----:B------:R-:W-:Y:S06]  /*3460*/  @P3 BRA `(.L_x_57) ;  /* 0xfffffffc002c3947 */ /* 0x000fec000383ffff */
[----:B------:R-:W-:Y:S01]  /*3470*/  ULEA UR4, UR5, UR6, 0x3 ;  /* 0x0000000605047291 */ /* 0x000fe2000f8e18ff */
[----:B------:R-:W-:-:S08]  /*3480*/  SHF.L.U32 R2, R12, 0x1f, RZ ;  /* 0x0000001f0c027819 */ /* 0x000fd000000006ff */
[----:B------:R-:W2:Y:S02]  /*3490*/  SYNCS.PHASECHK.TRANS64 P0, [UR4+0xc0], R2 ;  /* 0x0000c002ff0075a7 */ /* 0x000ea40008001004 */
[----:B--2---:R-:W-:Y:S05]  /*34a0*/  @P0 BRA `(.L_x_58) ;  /* 0x0000000000080947 */ /* 0x004fea0003800000 */
[----:B------:R-:W2:Y:S02]  /*34b0*/  SYNCS.PHASECHK.TRANS64.TRYWAIT P0, [UR4+0xc0], R2 ;  /* 0x0000c002ff0075a7 */ /* 0x000ea40008001104 */
[----:B--2---:R-:W-:Y:S05]  /*34c0*/  @!P0 BRA `(.L_x_59) ;  /* 0x0000006000fc8947 */ /* 0x004fea0003800000 */
.L_x_58:
[----:B------:R-:W-:-:S04]  /*34d0*/  UIADD3 UR7, UPT, UPT, UR5, 0x1, URZ ;  /* 0x0000000105077890 */ /* 0x000fc8000fffe0ff */
[----:B------:R-:W-:-:S04]  /*34e0*/  UISETP.NE.AND UP0, UPT, UR7, 0x2, UPT ;  /* 0x000000020700788c */ /* 0x000fc8000bf05270 */
[----:B------:R-:W-:Y:S02]  /*34f0*/  USEL UR8, URZ, 0x1, UP0 ;  /* 0x00000001ff087887 */ /* 0x000fe40008000000 */
[----:B------:R-:W-:-:S04]  /*3500*/  USEL UR7, UR7, URZ, UP0 ;  /* 0x000000ff07077287 */ /* 0x000fc80008000000 */
[----:B------:R-:W-:Y:S01]  /*3510*/  ULEA UR7, UR7, UR6, 0x3 ;  /* 0x0000000607077291 */ /* 0x000fe2000f8e18ff */
[----:B--2---:R-:W-:-:S04]  /*3520*/  LOP3.LUT R2, R12, UR8, RZ, 0x3c, !PT ;  /* 0x000000080c027c12 */ /* 0x004fc8000f8e3cff */
[----:B------:R-:W-:-:S04]  /*3530*/  SHF.L.U32 R0, R2, 0x1f, RZ ;  /* 0x0000001f02007819 */ /* 0x000fc800000006ff */
[----:B------:R-:W2:Y:S02]  /*3540*/  SYNCS.PHASECHK.TRANS64 P0, [UR7+0xc0], R0 ;  /* 0x0000c000ff0075a7 */ /* 0x000ea40008001007 */
[----:B-12---:R-:W-:Y:S05]  /*3550*/  @P0 EXIT ;  /* 0x000000000000094d */ /* 0x006fea0003800000 */
[----:B------:R-:W-:Y:S02]  /*3560*/  SHF.L.U32 R2, R2, 0x1f, RZ ;  /* 0x0000001f02027819 */ /* 0x000fe400000006ff */
[----:B------:R-:W-:-:S07]  /*3570*/  MOV R0, UR7 ;  /* 0x0000000700007c02 */ /* 0x000fce0008000f00 */
.L_x_60:
[----:B-1----:R1:W2:Y:S02]  /*3580*/  SYNCS.PHASECHK.TRANS64.TRYWAIT P0, [R0+URZ+0xc0], R2 ;  /* 0x0000c002000075a7 */ /* 0x0022a400080011ff */
[----:B--2---:R-:W-:Y:S05]  /*3590*/  @!P0 NANOSLEEP.SYNCS 0x989680 ;  /* 0x009896800000895d */ /* 0x004fea0003900000 */
[----:B------:R-:W2:Y:S02]  /*35a0*/  @!P0 SYNCS.PHASECHK.TRANS64 P0, [R0+URZ+0xc0], R2 ;  /* 0x0000c002000085a7 */ /* 0x000ea400080010ff */
[----:B--2---:R-:W-:Y:S05]  /*35b0*/  @P0 EXIT ;  /* 0x000000000000094d */ /* 0x004fea0003800000 */
[----:B------:R-:W-:Y:S05]  /*35c0*/  BRA `(.L_x_60) ;  /* 0xfffffffc00ec7947 */ /* 0x000fea000383ffff */
.L_x_53:
[----:B------:R-:W-:Y:S05]  /*35d0*/  BRA.U UP6, `(.L_x_61) ;  /* 0x0000001506487547 */ /* 0x000fea000b800000 */
[----:B------:R-:W-:Y:S01]  /*35e0*/  UMOV UR4, 0x40 ;  /* 0x0000004000047882 */ /* 0x000fe20000000000 */
[----:B------:R-:W-:Y:S01]  /*35f0*/  NOP ;  /* 0x0000000000007918 */ /* 0x000fe20000000000 */
[----:B------:R-:W-:Y:S01]  /*3600*/  ULEA UR5, UR52, UR4, 0x18 ;  /* 0x0000000434057291 */ /* 0x000fe2000f8ec0ff */
[----:B------:R-:W-:Y:S02]  /*3610*/  UMOV UR6, 0x400 ;  /* 0x0000040000067882 */ /* 0x000fe40000000000 */
[----:B------:R-:W-:-:S06]  /*3620*/  ULEA UR6, UR52, UR6, 0x18 ;  /* 0x0000000634067291 */ /* 0x000fcc000f8ec0ff */
[----:B------:R-:W2:Y:S02]  /*3630*/  LDS.U8 R0, [UR5+0x1c] ;  /* 0x00001c05ff007984 */ /* 0x000ea40008000000 */
[----:B--2---:R-:W-:-:S13]  /*3640*/  ISETP.NE.AND P0, PT, R0, RZ, PT ;  /* 0x000000ff0000720c */ /* 0x004fda0003f05270 */
[----:B------:R-:W-:Y:S05]  /*3650*/  @P0 BRA `(.L_x_62) ;  /* 0x0000000400080947 */ /* 0x000fea0003800000 */
[----:B------:R-:W-:Y:S02]  /*3660*/  UISETP.NE.U32.AND UP1, UPT, UR68, 0x1, UPT ;  /* 0x000000014400788c */ /* 0x000fe4000bf25070 */
[----:B------:R-:W-:-:S07]  /*3670*/  UIADD3 UR7, UPT, UPT, UR5, 0x8, URZ ;  /* 0x0000000805077890 */ /* 0x000fce000fffe0ff */
[----:B------:R-:W-:Y:S05]  /*3680*/  BRA.U !UP1, `(.L_x_63) ;  /* 0x00000001099c7547 */ /* 0x000fea000b800000 */
[----:B------:R-:W-:Y:S01]  /*3690*/  ELECT P0, URZ, PT ;  /* 0x0000000000ff782f */ /* 0x000fe20003800000 */
[----:B------:R-:W-:-:S12]  /*36a0*/  BSSY B0, `(.L_x_63) ;  /* 0x0000025000007945 */ /* 0x000fd80003800000 */
[----:B------:R-:W-:Y:S05]  /*36b0*/  @!P0 BRA `(.L_x_64) ;  /* 0x00000000008c8947 */ /* 0x000fea0003800000 */
[----:B------:R-:W-:-:S05]  /*36c0*/  UMOV UR4, 0x10 ;  /* 0x0000001000047882 */ /* 0x000fca0000000000 */
[----:B------:R-:W-:Y:S04]  /*36d0*/  DEPBAR.LE SB2, 0x36 ;  /* 0x0000ad800000791a */ /* 0x000fe80000000000 */
[----:B------:R-:W2:Y:S02]  /*36e0*/  UTCATOMSWS.2CTA.FIND_AND_SET.ALIGN UP0, UR4, UR4 ;  /* 0x00000004000475e3 */ /* 0x000ea40008200800 */
[----:B--2---:R-:W-:Y:S01]  /*36f0*/  MOV R10, UR4 ;  /* 0x00000004000a7c02 */ /* 0x004fe20008000f00 */
[----:B------:R-:W-:Y:S06]  /*3700*/  BRA.U UP0, `(.L_x_65) ;  /* 0x0000000100187547 */ /* 0x000fec000b800000 */
.L_x_66:
[----:B------:R-:W-:Y:S05]  /*3710*/  NANOSLEEP 0x64 ;  /* 0x000000640000795d */ /* 0x000fea0003800000 */
[----:B------:R-:W-:-:S05]  /*3720*/  UMOV UR4, 0x10 ;  /* 0x0000001000047882 */ /* 0x000fca0000000000 */
[----:B------:R-:W-:Y:S04]  /*3730*/  DEPBAR.LE SB2, 0x36 ;  /* 0x0000ad800000791a */ /* 0x000fe80000000000 */
[----:B------:R-:W2:Y:S02]  /*3740*/  UTCATOMSWS.2CTA.FIND_AND_SET.ALIGN UP0, UR4, UR4 ;  /* 0x00000004000475e3 */ /* 0x000ea40008200800 */
[----:B--2---:R-:W-:Y:S01]  /*3750*/  MOV R10, UR4 ;  /* 0x00000004000a7c02 */ /* 0x004fe20008000f00 */
[----:B------:R-:W-:Y:S05]  /*3760*/  BRA.U !UP0, `(.L_x_66) ;  /* 0xfffffffd08e87547 */ /* 0x000fea000b83ffff */
.L_x_65:
[----:B------:R-:W2:Y:S01]  /*3770*/  LDS R6, [UR5+0x10] ;  /* 0x00001005ff067984 */ /* 0x000ea20008000800 */
[----:B------:R-:W-:Y:S01]  /*3780*/  IMAD.U32 R0, RZ, RZ, UR6 ;  /* 0x00000006ff007e24 */ /* 0x000fe2000f8e00ff */
[----:B------:R-:W-:-:S03]  /*3790*/  MOV R4, UR69 ;  /* 0x0000004500047c02 */ /* 0x000fc60008000f00 */
[----:B------:R-:W-:Y:S01]  /*37a0*/  VIADD R0, R0, 0x160 ;  /* 0x0000016000007836 */ /* 0x000fe20000000000 */
[----:B--2---:R-:W-:-:S04]  /*37b0*/  SHF.L.U32 R6, R6, 0x1f, RZ ;  /* 0x0000001f06067819 */ /* 0x004fc800000006ff */
[----:B------:R-:W2:Y:S02]  /*37c0*/  SYNCS.PHASECHK.TRANS64.TRYWAIT P0, [UR5+0x8], R6 ;  /* 0x00000806ff0075a7 */ /* 0x000ea40008001105 */
[----:B--2---:R-:W-:Y:S05]  /*37d0*/  @P0 BRA `(.L_x_67) ;  /* 0x0000000000080947 */ /* 0x004fea0003800000 */
[----:B------:R-:W2:Y:S02]  /*37e0*/  SYNCS.PHASECHK.TRANS64.TRYWAIT P0, [UR5+0x8], R6 ;  /* 0x00000806ff0075a7 */ /* 0x000ea40008001105 */
[----:B--2---:R-:W-:Y:S05]  /*37f0*/  @!P0 BRA `(.L_x_68) ;  /* 0x0000006000488947 */ /* 0x004fea0003800000 */
.L_x_67:
[----:B------:R-:W-:Y:S01]  /*3800*/  PRMT R4, R4, 0x654, R0 ;  /* 0x0000065404047816 */ /* 0x000fe20000000000 */
[----:B------:R-:W-:Y:S01]  /*3810*/  HFMA2 R0, -RZ, RZ, 0, 5.9604644775390625e-08 ;  /* 0x00000001ff007431 */ /* 0x000fe200000001ff */
[----:B------:R-:W-:Y:S01]  /*3820*/  UPRMT UR4, UR69, 0x654, UR7 ;  /* 0x0000065445047896 */ /* 0x000fe20008000007 */
[----:B------:R-:W-:Y:S02]  /*3830*/  IMAD.MOV.U32 R8, RZ, RZ, 0xffff ;  /* 0x0000ffffff087424 */ /* 0x000fe400078e00ff */
[----:B--2---:R-:W-:Y:S02]  /*3840*/  IMAD.MOV.U32 R6, RZ, RZ, 0x4 ;  /* 0x00000004ff067424 */ /* 0x004fe400078e00ff */
[----:B------:R-:W-:Y:S01]  /*3850*/  IMAD.SHL.U32 R9, R10, 0x20, RZ ;  /* 0x000000200a097824 */ /* 0x000fe200078e00ff */
[----:B------:R-:W-:Y:S02]  /*3860*/  MOV R5, UR4 ;  /* 0x0000000400057c02 */ /* 0x000fe40008000f00 */
[-C--:B------:R-:W-:Y:S01]  /*3870*/  SHF.L.U32 R8, R8, R10.reuse, RZ ;  /* 0x0000000a08087219 */ /* 0x080fe200000006ff */
[----:B------:R2:W-:Y:S01]  /*3880*/  SYNCS.ARRIVE.TRANS64.RED RZ, [UR4], R6 ;  /* 0x00000006ffff79a7 */ /* 0x0005e20008000404 */
[----:B------:R-:W-:Y:S01]  /*3890*/  SHF.L.U32 R7, R0, R10, RZ ;  /* 0x0000000a00077219 */ /* 0x000fe200000006ff */
[----:B------:R2:W-:Y:S04]  /*38a0*/  STS [UR6+0x160], R9 ;  /* 0x00016009ff007988 */ /* 0x0005e80008000806 */
[----:B------:R2:W-:Y:S04]  /*38b0*/  STAS [R4.64], R10 ;  /* 0x0000000a04007dbd */ /* 0x0005e8000c0008ff */
[----:B------:R2:W-:Y:S04]  /*38c0*/  ATOMS.OR RZ, [UR5+0x14], R8 ;  /* 0x00001408ffff798c */ /* 0x0005e8000b000005 */
[----:B------:R2:W-:Y:S04]  /*38d0*/  ATOMS.OR RZ, [UR5+0x18], R7 ;  /* 0x00001807ffff798c */ /* 0x0005e8000b000005 */
[----:B------:R2:W-:Y:S02]  /*38e0*/  ATOMS.XOR RZ, [UR5+0x10], R0 ;  /* 0x00001000ffff798c */ /* 0x0005e4000b800005 */
.L_x_64:
[----:B-1----:R-:W-:Y:S05]  /*38f0*/  BSYNC B0 ;  /* 0x0000000000007941 */ /* 0x002fea0003800000 */
.L_x_63:
[----:B------:R-:W-:Y:S05]  /*3900*/  BRA.U UP1, `(.L_x_69) ;  /* 0x00000001016c7547 */ /* 0x000fea000b800000 */
[----:B------:R-:W-:-:S03]  /*3910*/  UMOV UR4, 0xffffffff ;  /* 0xffffffff00047882 */ /* 0x000fc60000000000 */
[----:B------:R-:W-:Y:S05]  /*3920*/  BRA.DIV UR4, `(.L_x_70) ;  /* 0x0000006204147947 */ /* 0x000fea000b800000 */
[----:B------:R-:W-:-:S13]  /*3930*/  ELECT P6, URZ, PT ;  /* 0x0000000000ff782f */ /* 0x000fda00038c0000 */
.L_x_176:
[----:B------:R-:W-:Y:S05]  /*3940*/  @!P6 BRA `(.L_x_69) ;  /* 0x00000000005ce947 */ /* 0x000fea0003800000 */
[----:B--2---:R-:W2:Y:S02]  /*3950*/  LDS R4, [UR5+0x10] ;  /* 0x00001005ff047984 */ /* 0x004ea40008000800 */
[----:B--2---:R-:W-:-:S04]  /*3960*/  SHF.L.U32 R4, R4, 0x1f, RZ ;  /* 0x0000001f04047819 */ /* 0x004fc800000006ff */
[----:B------:R-:W2:Y:S02]  /*3970*/  SYNCS.PHASECHK.TRANS64.TRYWAIT P0, [UR5+0x8], R4 ;  /* 0x00000804ff0075a7 */ /* 0x000ea40008001105 */
[----:B--2---:R-:W-:Y:S05]  /*3980*/  @P0 BRA `(.L_x_71) ;  /* 0x0000000000080947 */ /* 0x004fea0003800000 */
[----:B------:R-:W2:Y:S02]  /*3990*/  SYNCS.PHASECHK.TRANS64.TRYWAIT P0, [UR5+0x8], R4 ;  /* 0x00000804ff0075a7 */ /* 0x000ea40008001105 */
[----:B--2---:R-:W-:Y:S05]  /*39a0*/  @!P0 BRA `(.L_x_72) ;  /* 0x0000006000148947 */ /* 0x004fea0003800000 */
.L_x_71:
[----:B------:R-:W3:Y:S01]  /*39b0*/  LDS R6, [UR6+0x160] ;  /* 0x00016006ff067984 */ /* 0x000ee20008000800 */
[----:B--2---:R-:W-:Y:S02]  /*39c0*/  HFMA2 R0, -RZ, RZ, 0, 5.9604644775390625e-08 ;  /* 0x00000001ff007431 */ /* 0x004fe400000001ff */
[----:B------:R-:W-:Y:S01]  /*39d0*/  IMAD.MOV.U32 R4, RZ, RZ, 0xffff ;  /* 0x0000ffffff047424 */ /* 0x000fe200078e00ff */
[----:B------:R-:W-:Y:S01]  /*39e0*/  UPRMT UR4, UR69, 0x654, UR7 ;  /* 0x0000065445047896 */ /* 0x000fe20008000007 */
[----:B---3--:R-:W-:-:S03]  /*39f0*/  IMAD.SHL.U32 R5, R6, 0x20, RZ ;  /* 0x0000002006057824 */ /* 0x008fc600078e00ff */
[-C--:B------:R-:W-:Y:S02]  /*3a00*/  SHF.L.U32 R4, R4, R6.reuse, RZ ;  /* 0x0000000604047219 */ /* 0x080fe400000006ff */
[----:B------:R-:W-:Y:S01]  /*3a10*/  SHF.L.U32 R6, R0, R6, RZ ;  /* 0x0000000600067219 */ /* 0x000fe200000006ff */
[----:B------:R3:W-:Y:S04]  /*3a20*/  STS [UR6+0x160], R5 ;  /* 0x00016005ff007988 */ /* 0x0007e80008000806 */
[----:B------:R3:W-:Y:S04]  /*3a30*/  ATOMS.OR RZ, [UR5+0x14], R4 ;  /* 0x00001404ffff798c */ /* 0x0007e8000b000005 */
[----:B------:R3:W-:Y:S01]  /*3a40*/  ATOMS.OR RZ, [UR5+0x18], R6 ;  /* 0x00001806ffff798c */ /* 0x0007e2000b000005 */
[----:B------:R-:W-:Y:S03]  /*3a50*/  SYNCS.ARRIVE.TRANS64.RED.A1T0 RZ, [UR4], RZ ;  /* 0x000000ffffff79a7 */ /* 0x000fe60008100404 */
[----:B------:R3:W-:Y:S01]  /*3a60*/  ATOMS.XOR RZ, [UR5+0x10], R0 ;  /* 0x00001000ffff798c */ /* 0x0007e2000b800005 */
[----:B------:R-:W-:Y:S05]  /*3a70*/  BRA `(.L_x_69) ;  /* 0x0000000000107947 */ /* 0x000fea0003800000 */
.L_x_62:
[----:B------:R-:W-:Y:S02]  /*3a80*/  MOV R0, 0xffffffff ;  /* 0xffffffff00007802 */ /* 0x000fe40000000f00 */
[----:B------:R-:W-:-:S03]  /*3a90*/  MOV R4, 0x3ac0 ;  /* 0x00003ac000047802 */ /* 0x000fc60000000f00 */
[----:B------:R2:W-:Y:S04]  /*3aa0*/  STS [UR6+0x160], R0 ;  /* 0x00016000ff007988 */ /* 0x0005e80008000806 */
[----:B-12--5:R-:W-:Y:S05]  /*3ab0*/  CALL.REL.NOINC `($__internal_1_$__cuda_sm10x_tcgen05_guardrail_trap_phase_invalid_during_alloc) ;  /* 0x0000006400e87944 */ /* 0x026fea0003c00000 */
.L_x_69:
[----:B------:R-:W-:Y:S05]  /*3ac0*/  WARPSYNC.ALL ;  /* 0x0000000000007948 */ /* 0x000fea0003800000 */
[----:B------:R-:W4:Y:S01]  /*3ad0*/  S2UR UR4, SR_CgaCtaId ;  /* 0x00000000000479c3 */ /* 0x000f220000008800 */
[----:B------:R-:W-:Y:S01]  /*3ae0*/  UMOV UR41, 0x400 ;  /* 0x0000040000297882 */ /* 0x000fe20000000000 */
[----:B------:R-:W-:-:S06]  /*3af0*/  NOP ;  /* 0x0000000000007918 */ /* 0x000fcc0000000000 */
[----:B------:R-:W-:Y:S06]  /*3b00*/  BAR.ARV 0x6, 0xa0 ;  /* 0x0182800000007b1d */ /* 0x000fec0000002000 */
[----:B------:R-:W1:Y:S01]  /*3b10*/  LDCU UR6, c[0x0][0x38c] ;  /* 0x00007180ff0677ac */ /* 0x000e620008000800 */
[----:B------:R-:W-:Y:S01]  /*3b20*/  LOP3.LUT R3, R3, 0xffff, RZ, 0xc0, !PT ;  /* 0x0000ffff03037812 */ /* 0x000fe200078ec0ff */
[----:B--2---:R-:W-:Y:S01]  /*3b30*/  IMAD.MOV.U32 R9, RZ, RZ, 0x1 ;  /* 0x00000001ff097424 */ /* 0x004fe200078e00ff */
[----:B------:R-:W-:Y:S01]  /*3b40*/  LOP3.LUT R2, R2, 0xffff, RZ, 0xc0, !PT ;  /* 0x0000ffff02027812 */ /* 0x000fe200078ec0ff */
[----:B------:R-:W-:Y:S01]  /*3b50*/  IMAD.MOV.U32 R8, RZ, RZ, RZ ;  /* 0x000000ffff087224 */ /* 0x000fe200078e00ff */
[----:B------:R-:W-:Y:S01]  /*3b60*/  R2UR UR43, R3 ;  /* 0x00000000032b72ca */ /* 0x000fe200000e0000 */
[----:B------:R-:W-:Y:S01]  /*3b70*/  UMOV UR47, URZ ;  /* 0x000000ff002f7c82 */ /* 0x000fe20008000000 */
[----:B------:R-:W-:-:S02]  /*3b80*/  R2UR UR65, R2 ;  /* 0x00000000024172ca */ /* 0x000fc400000e0000 */
[----:B------:R-:W-:Y:S01]  /*3b90*/  CS2R R2, SRZ ;  /* 0x0000000000027805 */ /* 0x000fe2000001ff00 */
[----:B------:R-:W-:Y:S01]  /*3ba0*/  UMOV UR38, URZ ;  /* 0x000000ff00267c82 */ /* 0x000fe20008000000 */
[----:B----4-:R-:W-:Y:S01]  /*3bb0*/  ULEA UR41, UR4, UR41, 0x18 ;  /* 0x0000002904297291 */ /* 0x010fe2000f8ec0ff */
[----:B------:R-:W-:Y:S01]  /*3bc0*/  UMOV UR37, URZ ;  /* 0x000000ff00257c82 */ /* 0x000fe20008000000 */
[----:B------:R-:W-:Y:S02]  /*3bd0*/  UISETP.NE.AND UP3, UPT, UR68, URZ, UPT ;  /* 0x000000ff4400728c */ /* 0x000fe4000bf65270 */
[----:B------:R-:W-:Y:S02]  /*3be0*/  UIADD3 UR5, UPT, UPT, UR41, 0x4300, URZ ;  /* 0x0000430029057890 */ /* 0x000fe4000fffe0ff */
[----:B------:R-:W-:-:S03]  /*3bf0*/  UIADD3 UR4, UPT, UPT, UR41, 0x1c300, URZ ;  /* 0x0001c30029047890 */ /* 0x000fc6000fffe0ff */
[----:B---3--:R-:W2:Y:S01]  /*3c00*/  LDS R0, [UR41+0x160] ;  /* 0x00016029ff007984 */ /* 0x008ea20008000800 */
[----:B-1----:R-:W-:Y:S02]  /*3c10*/  UIADD3 UR6, UPT, UPT, UR6, 0x7f, URZ ;  /* 0x0000007f06067890 */ /* 0x002fe4000fffe0ff */
[----:B------:R-:W-:Y:S02]  /*3c20*/  USHF.R.U32.HI UR5, URZ, 0x4, UR5 ;  /* 0x00000004ff057899 */ /* 0x000fe40008011605 */
[----:B------:R-:W-:Y:S02]  /*3c30*/  USHF.R.S32.HI UR64, URZ, 0x1f, UR6 ;  /* 0x0000001fff407899 */ /* 0x000fe40008011406 */
[----:B------:R-:W-:Y:S02]  /*3c40*/  USHF.R.U32.HI UR4, URZ, 0x4, UR4 ;  /* 0x00000004ff047899 */ /* 0x000fe40008011604 */
[----:B------:R-:W-:Y:S02]  /*3c50*/  ULEA.HI UR64, UR64, UR6, URZ, 0x7 ;  /* 0x0000000640407291 */ /* 0x000fe4000f8f38ff */
[----:B------:R-:W-:-:S02]  /*3c60*/  ULOP3.LUT UR5, UR5, 0x3fff, URZ, 0xc0, !UPT ;  /* 0x00003fff05057892 */ /* 0x000fc4000f8ec0ff */
[----:B------:R-:W-:Y:S02]  /*3c70*/  USHF.R.S32.HI UR64, URZ, 0x7, UR64 ;  /* 0x00000007ff407899 */ /* 0x000fe40008011440 */
[----:B------:R-:W-:Y:S02]  /*3c80*/  ULOP3.LUT UR45, UR4, 0x3fff, URZ, 0xc0, !UPT ;  /* 0x00003fff042d7892 */ /* 0x000fe4000f8ec0ff */
[----:B------:R-:W-:Y:S01]  /*3c90*/  UISETP.LT.AND UP0, UPT, UR64, 0x1, UPT ;  /* 0x000000014000788c */ /* 0x000fe2000bf01270 */
[----:B------:R-:W-:Y:S01]  /*3ca0*/  UMOV UR62, 0x0 ;  /* 0x00000000003e7882 */ /* 0x000fe20000000000 */
        /* <DEDUP_REMOVED lines=9> */
[----:B------:R-:W-:-:S02]  /*3d40*/  ULOP3.LUT UR44, UR5, 0x10000, URZ, 0xfc, !UPT ;  /* 0x00010000052c7892 */ /* 0x000fc4000f8efcff */
[----:B------:R-:W-:Y:S02]  /*3d50*/  ULOP3.LUT UR45, UR45, 0x10000, URZ, 0xfc, !UPT ;  /* 0x000100002d2d7892 */ /* 0x000fe4000f8efcff */
[----:B------:R-:W-:Y:S01]  /*3d60*/  USEL UR66, UR64, 0x1, !UP0 ;  /* 0x0000000140427887 */ /* 0x000fe2000c000000 */
[----:B------:R-:W-:Y:S01]  /*3d70*/  UMOV UR52, 0x0 ;  /* 0x0000000000347882 */ /* 0x000fe20000000000 */
[----:B------:R-:W-:Y:S01]  /*3d80*/  UMOV UR53, 0x8200010 ;  /* 0x0820001000357882 */ /* 0x000fe20000000000 */
[----:B------:R-:W-:Y:S01]  /*3d90*/  UMOV UR50, 0x0 ;  /* 0x0000000000327882 */ /* 0x000fe20000000000 */
[----:B------:R-:W-:Y:S01]  /*3da0*/  UMOV UR51, 0x8200010 ;  /* 0x0820001000337882 */ /* 0x000fe20000000000 */
[----:B------:R-:W-:Y:S01]  /*3db0*/  UMOV UR48, 0x0 ;  /* 0x0000000000307882 */ /* 0x000fe20000000000 */
[----:B--2---:R-:W-:Y:S01]  /*3dc0*/  R2UR UR67, R0 ;  /* 0x00000000004372ca */ /* 0x004fe200000e0000 */
[----:B------:R-:W-:-:S14]  /*3dd0*/  UMOV UR49, 0x8200010 ;  /* 0x0820001000317882 */ /* 0x000fdc0000000000 */
.L_x_80:
[C---:B------:R-:W-:Y:S02]  /*3de0*/  LEA R0, R8.reuse, UR41, 0x3 ;  /* 0x0000002908007c11 */ /* 0x040fe4000f8e18ff */
[----:B------:R-:W-:Y:S02]  /*3df0*/  SHF.L.U32 R4, R3, 0x1f, RZ ;  /* 0x0000001f03047819 */ /* 0x000fe400000006ff */
[----:B------:R-:W-:Y:S02]  /*3e00*/  LEA R5, R8, UR41, 0x4 ;  /* 0x0000002908057c11 */ /* 0x000fe4000f8e20ff */
[----:B------:R-:W1:Y:S02]  /*3e10*/  SYNCS.PHASECHK.TRANS64.TRYWAIT P0, [R0+URZ+0xb0], R4 ;  /* 0x0000b004000075a7 */ /* 0x000e6400080011ff */
[----:B-1-3--:R-:W-:Y:S05]  /*3e20*/  @!P0 BRA `(.L_x_73) ;  /* 0x0000005c000c8947 */ /* 0x00afea0003800000 */
.L_x_177:
[----:B-1----:R-:W1:Y:S01]  /*3e30*/  LDS.128 R4, [R5+0x140] ;  /* 0x0001400005047984 */ /* 0x002e620000000c00 */
[----:B------:R-:W-:Y:S02]  /*3e40*/  VIADD R0, R0, 0xc0 ;  /* 0x000000c000007836 */ /* 0x000fe40000000000 */
[----:B------:R-:W-:Y:S01]  /*3e50*/  VIADD R8, R8, 0x1 ;  /* 0x0000000108087836 */ /* 0x000fe20000000000 */
[----:B------:R-:W-:Y:S01]  /*3e60*/  @!PT LDS RZ, [RZ] ;  /* 0x00000000fffff984 */ /* 0x000fe20000000800 */
[----:B------:R-:W-:Y:S01]  /*3e70*/  @!PT LDS RZ, [RZ] ;  /* 0x00000000fffff984 */ /* 0x000fe20000000800 */
[----:B------:R-:W-:Y:S01]  /*3e80*/  @!PT LDS RZ, [RZ] ;  /* 0x00000000fffff984 */ /* 0x000fe20000000800 */
[----:B------:R-:W-:Y:S01]  /*3e90*/  @!PT LDS RZ, [RZ] ;  /* 0x00000000fffff984 */ /* 0x000fe20000000800 */
[----:B------:R2:W-:Y:S06]  /*3ea0*/  MEMBAR.ALL.CTA ;  /* 0x0000000000007992 */ /* 0x0005ec0000008000 */
[----:B--2---:R-:W2:Y:S01]  /*3eb0*/  FENCE.VIEW.ASYNC.S ;  /* 0x00000000000073c6 */ /* 0x004ea20000000000 */
[----:B------:R-:W-:-:S04]  /*3ec0*/  PRMT R0, RZ, 0x654, R0 ;  /* 0x00000654ff007816 */ /* 0x000fc80000000000 */
[----:B--2---:R2:W-:Y:S01]  /*3ed0*/  SYNCS.ARRIVE.TRANS64.RED.A1T0 RZ, [R0+URZ], RZ ;  /* 0x000000ff00ff79a7 */ /* 0x0045e200081004ff */
[----:B-1----:R-:W-:Y:S01]  /*3ee0*/  LOP3.LUT P1, RZ, R6, 0x1, RZ, 0xc0, !PT ;  /* 0x0000000106ff7812 */ /* 0x002fe2000782c0ff */
[----:B--2---:R-:W-:-:S12]  /*3ef0*/  BRA.U UP3, `(.L_x_74) ;  /* 0x0000000503587547 */ /* 0x004fd8000b800000 */
[----:B------:R-:W1:Y:S01]  /*3f00*/  LDCU UR4, c[0x0][0x38c] ;  /* 0x00007180ff0477ac */ /* 0x000e620008000800 */
[----:B------:R-:W-:Y:S02]  /*3f10*/  PLOP3.LUT P2, PT, PT, PT, PT, 0x80, 0x8 ;  /* 0x000000000008781c */ /* 0x000fe40003f4f070 */
[----:B------:R-:W-:Y:S01]  /*3f20*/  SHF.L.U32 R4, R9, 0x1f, RZ ;  /* 0x0000001f09047819 */ /* 0x000fe200000006ff */
[----:B------:R-:W-:Y:S02]  /*3f30*/  ULEA UR46, UR47, UR41, 0x3 ;  /* 0x000000292f2e7291 */ /* 0x000fe4000f8e18ff */
[----:B------:R-:W-:Y:S02]  /*3f40*/  ULEA UR36, UR47, UR67, 0x6 ;  /* 0x000000432f247291 */ /* 0x000fe4000f8e30ff */
[----:B-1----:R-:W-:-:S06]  /*3f50*/  UISETP.GE.AND UP0, UPT, UR4, 0x1, UPT ;  /* 0x000000010400788c */ /* 0x002fcc000bf06270 */
[----:B------:R-:W-:-:S05]  /*3f60*/  PLOP3.LUT P0, PT, PT, PT, UP0, 0x80, 0x8 ;  /* 0x000000000008781c */ /* 0x000fca0003f0f008 */
[----:B------:R-:W-:-:S08]  /*3f70*/  @UP0 ULEA UR4, UR38, UR41, 0x3 ;  /* 0x0000002926040291 */ /* 0x000fd0000f8e18ff */
[----:B------:R-:W-:-:S04]  /*3f80*/  @P0 SHF.L.U32 R0, R2, 0x1f, RZ ;  /* 0x0000001f02000819 */ /* 0x000fc800000006ff */
[----:B------:R1:W2:Y:S01]  /*3f90*/  @P0 SYNCS.PHASECHK.TRANS64.TRYWAIT P2, [UR4], R0 ;  /* 0x00000000ff0005a7 */ /* 0x0002a20008041104 */
[----:B------:R-:W3:Y:S02]  /*3fa0*/  SYNCS.PHASECHK.TRANS64.TRYWAIT P0, [UR46+0xf0], R4 ;  /* 0x0000f004ff0075a7 */ /* 0x000ee4000800112e */
[----:B-123--:R-:W-:Y:S05]  /*3fb0*/  @!P0 BRA `(.L_x_75) ;  /* 0x0000005800bc8947 */ /* 0x00efea0003800000 */
.L_x_179:
[----:B------:R-:W-:Y:S01]  /*3fc0*/  UMOV UR42, UR37 ;  /* 0x00000025002a7c82 */ /* 0x000fe20008000000 */
[----:B------:R-:W-:Y:S05]  /*3fd0*/  BRA.U !UP0, `(.L_x_76) ;  /* 0x0000000508107547 */ /* 0x000fea000b800000 */
[----:B------:R-:W-:Y:S02]  /*3fe0*/  UIADD3 UR42, UPT, UPT, UR66, UR37, URZ ;  /* 0x00000025422a7290 */ /* 0x000fe4000fffe0ff */
[----:B------:R-:W-:Y:S01]  /*3ff0*/  UPLOP3.LUT UP2, UPT, UPT, UPT, UPT, 0x40, 0x4 ;  /* 0x000000000004789c */ /* 0x000fe20003f4e870 */
[----:B------:R-:W-:Y:S01]  /*4000*/  UMOV UR39, UR64 ;  /* 0x0000004000277c82 */ /* 0x000fe20008000000 */
[----:B------:R-:W-:-:S09]  /*4010*/  UMOV UR5, UR38 ;  /* 0x0000002600057c82 */ /* 0x000fd20008000000 */
.L_x_79:
[----:B------:R-:W-:Y:S01]  /*4020*/  ULEA UR7, UR5, UR41, 0x3 ;  /* 0x0000002905077291 */ /* 0x000fe2000f8e18ff */
[----:B--23--:R-:W-:Y:S11]  /*4030*/  @P2 BRA `(.L_x_77) ;  /* 0x00000000000c2947 */ /* 0x00cff60003800000 */
[----:B-1----:R-:W-:Y:S04]  /*4040*/  SHF.L.U32 R4, R2, 0x1f, RZ ;  /* 0x0000001f02047819 */ /* 0x002fe800000006ff */
[----:B------:R-:W1:Y:S02]  /*4050*/  SYNCS.PHASECHK.TRANS64.TRYWAIT P0, [UR7], R4 ;  /* 0x00000004ff0075a7 */ /* 0x000e640008001107 */
[----:B-1----:R-:W-:Y:S05]  /*4060*/  @!P0 BRA `(.L_x_78) ;  /* 0x0000005800a88947 */ /* 0x002fea0003800000 */
.L_x_77:
[----:B------:R-:W-:Y:S01]  /*4070*/  UISETP.NE.AND UP0, UPT, UR39, 0x1, UPT ;  /* 0x000000012700788c */ /* 0x000fe2000bf05270 */
[----:B------:R-:W-:Y:S01]  /*4080*/  PLOP3.LUT P2, PT, PT, PT, PT, 0x80, 0x8 ;  /* 0x000000000008781c */ /* 0x000fe20003f4f070 */
[----:B------:R-:W-:Y:S02]  /*4090*/  UIADD3 UR4, UPT, UPT, UR5, 0x1, URZ ;  /* 0x0000000105047890 */ /* 0x000fe4000fffe0ff */
[----:B------:R-:W-:Y:S02]  /*40a0*/  UIADD3 UR40, UPT, UPT, UR7, 0x30, URZ ;  /* 0x0000003007287890 */ /* 0x000fe4000fffe0ff */
[----:B------:R-:W-:Y:S01]  /*40b0*/  UISETP.NE.AND UP1, UPT, UR4, 0x6, UPT ;  /* 0x000000060400788c */ /* 0x000fe2000bf25270 */
[----:B------:R-:W-:Y:S01]  /*40c0*/  PLOP3.LUT P0, PT, PT, PT, UP0, 0x80, 0x8 ;  /* 0x000000000008781c */ /* 0x000fe20003f0f008 */
[----:B------:R-:W-:Y:S02]  /*40d0*/  UIADD3 UR37, UPT, UPT, UR37, 0x1, URZ ;  /* 0x0000000125257890 */ /* 0x000fe4000fffe0ff */
[----:B------:R-:W-:Y:S02]  /*40e0*/  USEL UR6, URZ, 0x1, UP1 ;  /* 0x00000001ff067887 */ /* 0x000fe40008800000 */
[----:B------:R-:W-:Y:S02]  /*40f0*/  USEL UR38, UR4, URZ, UP1 ;  /* 0x000000ff04267287 */ /* 0x000fe40008800000 */
[----:B------:R-:W-:Y:S02]  /*4100*/  UIADD3 UR39, UPT, UPT, UR39, -0x1, URZ ;  /* 0xffffffff27277890 */ /* 0x000fe4000fffe0ff */
[----:B------:R-:W-:Y:S01]  /*4110*/  @UP0 ULEA UR4, UR38, UR41, 0x3 ;  /* 0x0000002926040291 */ /* 0x000fe2000f8e18ff */
[----:B------:R-:W-:Y:S01]  /*4120*/  LOP3.LUT R2, R2, UR6, RZ, 0x3c, !PT ;  /* 0x0000000602027c12 */ /* 0x000fe2000f8e3cff */
[----:B------:R-:W-:Y:S02]  /*4130*/  ULEA UR6, UR5, UR45, 0xa ;  /* 0x0000002d05067291 */ /* 0x000fe4000f8e50ff */
[----:B------:R-:W-:Y:S01]  /*4140*/  UISETP.NE.AND UP0, UPT, UR37, UR42, UPT ;  /* 0x0000002a2500728c */ /* 0x000fe2000bf05270 */
[----:B-1----:R-:W-:Y:S01]  /*4150*/  @P0 SHF.L.U32 R0, R2, 0x1f, RZ ;  /* 0x0000001f02000819 */ /* 0x002fe200000006ff */
[----:B------:R-:W-:Y:S02]  /*4160*/  UIADD3 UR34, UPT, UPT, UR6, 0x2, URZ ;  /* 0x0000000206227890 */ /* 0x000fe4000fffe0ff */
[----:B------:R-:W-:Y:S01]  /*4170*/  UIADD3 UR30, UPT, UPT, UR6, 0x4, URZ ;  /* 0x00000004061e7890 */ /* 0x000fe2000fffe0ff */
[----:B------:R2:W3:Y:S01]  /*4180*/  @P0 SYNCS.PHASECHK.TRANS64.TRYWAIT P2, [UR4], R0 ;  /* 0x00000000ff0005a7 */ /* 0x0004e20008041104 */
[----:B------:R-:W-:Y:S02]  /*4190*/  ULEA UR4, UR5, UR44, 0xa ;  /* 0x0000002c05047291 */ /* 0x000fe4000f8e50ff */
[----:B------:R-:W-:Y:S02]  /*41a0*/  UIADD3 UR26, UPT, UPT, UR6, 0x6, URZ ;  /* 0x00000006061a7890 */ /* 0x000fe4000fffe0ff */
        /* <DEDUP_REMOVED lines=10> */
[----:B------:R-:W-:Y:S01]  /*4250*/  UIADD3 UR8, UPT, UPT, UR4, 0x206, URZ ;  /* 0x0000020604087890 */ /* 0x000fe2000fffe0ff */
[----:B------:R-:W-:Y:S01]  /*4260*/  UMOV UR7, 0x40004040 ;  /* 0x4000404000077882 */ /* 0x000fe20000000000 */
[----:B------:R-:W-:Y:S01]  /*4270*/  UMOV UR5, 0x40004040 ;  /* 0x4000404000057882 */ /* 0x000fe20000000000 */
[----:B------:R-:W-:Y:S01]  /*4280*/  UMOV UR35, 0x40004040 ;  /* 0x4000404000237882 */ /* 0x000fe20000000000 */
[----:B------:R1:W-:Y:S01]  /*4290*/  UTCHMMA.2CTA gdesc[UR4], gdesc[UR6], tmem[UR36], tmem[UR62], idesc[UR63], UP2 ;  /* 0x00ff3e06040075ea */ /* 0x0003e20009200024 */
[----:B------:R-:W-:Y:S01]  /*42a0*/  UPLOP3.LUT UP2, UPT, UPT, UPT, UPT, 0x80, 0x8 ;  /* 0x000000000008789c */ /* 0x000fe20003f4f070 */
[----:B------:R-:W-:Y:S01]  /*42b0*/  UMOV UR33, 0x40004040 ;  /* 0x4000404000217882 */ /* 0x000fe20000000000 */
[----:B------:R-:W-:Y:S01]  /*42c0*/  UMOV UR31, 0x40004040 ;  /* 0x40004040001f7882 */ /* 0x000fe20000000000 */
[----:B------:R2:W-:Y:S01]  /*42d0*/  UTCHMMA.2CTA gdesc[UR32], gdesc[UR34], tmem[UR36], tmem[UR60], idesc[UR61], UPT ;  /* 0x00ff3c22200075ea */ /* 0x0005e2000ba00024 */
        /* <DEDUP_REMOVED lines=14> */
[----:B------:R-:W-:Y:S01]  /*43c0*/  UMOV UR9, 0x40004040 ;  /* 0x4000404000097882 */ /* 0x000fe20000000000 */
[----:B------:R2:W-:Y:S01]  /*43d0*/  UTCHMMA.2CTA gdesc[UR12], gdesc[UR14], tmem[UR36], tmem[UR50], idesc[UR51], UPT ;  /* 0x00ff320e0c0075ea */ /* 0x0005e2000ba00024 */
[----:B------:R2:W-:Y:S01]  /*43e0*/  UTCHMMA.2CTA gdesc[UR8], gdesc[UR10], tmem[UR36], tmem[UR48], idesc[UR49], UPT ;  /* 0x00ff300a080075ea */ /* 0x0005e2000ba00024 */
[----:B------:R2:W-:Y:S01]  /*43f0*/  UTCBAR.2CTA.MULTICAST [UR40], URZ, UR43 ;  /* 0x000000ff280073e9 */ /* 0x0005e2000820082b */
[----:B-1----:R-:W-:Y:S01]  /*4400*/  UMOV UR5, UR38 ;  /* 0x0000002600057c82 */ /* 0x002fe20008000000 */
[----:B------:R-:W-:Y:S05]  /*4410*/  BRA.U UP0, `(.L_x_79) ;  /* 0xfffffffd00007547 */ /* 0x000fea000b83ffff */
.L_x_76:
[----:B------:R-:W-:Y:S01]  /*4420*/  UIADD3 UR4, UPT, UPT, UR46, 0xd0, URZ ;  /* 0x000000d02e047890 */ /* 0x000fe2000fffe0ff */
[----:B------:R-:W-:-:S08]  /*4430*/  UMOV UR37, UR42 ;  /* 0x0000002a00257c82 */ /* 0x000fd00008000000 */
[----:B------:R4:W-:Y:S01]  /*4440*/  UTCBAR.2CTA.MULTICAST [UR4], URZ, UR65 ;  /* 0x000000ff040073e9 */ /* 0x0009e20008200841 */
[----:B------:R-:W-:Y:S02]  /*4450*/  NOP ;  /* 0x0000000000007918 */ /* 0x000fe40000000000 */
.L_x_74:
[----:B----4-:R-:W-:Y:S01]  /*4460*/  UIADD3 UR4, UPT, UPT, UR47, 0x1, URZ ;  /* 0x000000012f047890 */ /* 0x010fe2000fffe0ff */
[----:B------:R-:W-:-:S03]  /*4470*/  ISETP.NE.AND P0, PT, R8, 0x2, PT ;  /* 0x000000020800780c */ /* 0x000fc60003f05270 */
[----:B------:R-:W-:Y:S01]  /*4480*/  UISETP.NE.AND UP0, UPT, UR4, 0x4, UPT ;  /* 0x000000040400788c */ /* 0x000fe2000bf05270 */
[----:B-12---:R-:W-:Y:S02]  /*4490*/  SEL R0, RZ, 0x1, P0 ;  /* 0x00000001ff007807 */ /* 0x006fe40000000000 */
[----:B------:R-:W-:Y:S01]  /*44a0*/  SEL R8, R8, RZ, P0 ;  /* 0x000000ff08087207 */ /* 0x000fe20000000000 */
[----:B------:R-:W-:Y:S01]  /*44b0*/  USEL UR5, URZ, 0x1, UP0 ;  /* 0x00000001ff057887 */ /* 0x000fe20008000000 */
[----:B------:R-:W-:Y:S01]  /*44c0*/  LOP3.LUT R3, R3, R0, RZ, 0x3c, !PT ;  /* 0x0000000003037212 */ /* 0x000fe200078e3cff */
[----:B------:R-:W-:-:S04]  /*44d0*/  USEL UR47, UR4, URZ, UP0 ;  /* 0x000000ff042f7287 */ /* 0x000fc80008000000 */
[----:B------:R-:W-:Y:S01]  /*44e0*/  LOP3.LUT R9, R9, UR5, RZ, 0x3c, !PT ;  /* 0x0000000509097c12 */ /* 0x000fe2000f8e3cff */
[----:B------:R-:W-:Y:S07]  /*44f0*/  @P1 BRA `(.L_x_80) ;  /* 0xfffffff800381947 */ /* 0x000fee000383ffff */
[----:B------:R-:W1:Y:S01]  /*4500*/  S2UR UR8, SR_CgaCtaId ;  /* 0x00000000000879c3 */ /* 0x000e620000008800 */
[----:B------:R-:W-:Y:S01]  /*4510*/  ELECT P0, URZ, PT ;  /* 0x0000000000ff782f */ /* 0x000fe20003800000 */
[----:B------:R-:W-:Y:S01]  /*4520*/  HFMA2 R0, -RZ, RZ, 0, 5.9604644775390625e-08 ;  /* 0x00000001ff007431 */ /* 0x000fe200000001ff */
[----:B------:R-:W-:-:S05]  /*4530*/  UMOV UR4, 0x40 ;  /* 0x0000004000047882 */ /* 0x000fca0000000000 */
[----:B------:R-:W-:Y:S01]  /*4540*/  UVIRTCOUNT.DEALLOC.SMPOOL 0x80 ;  /* 0x000000800000784c */ /* 0x000fe20000000000 */
[----:B------:R-:W-:Y:S02]  /*4550*/  UISETP.NE.AND UP1, UPT, UR68, URZ, UPT ;  /* 0x000000ff4400728c */ /* 0x000fe4000bf25270 */
[----:B-1----:R-:W-:-:S09]  /*4560*/  ULEA UR8, UR8, UR4, 0x18 ;  /* 0x0000000408087291 */ /* 0x002fd2000f8ec0ff */
[----:B------:R1:W-:Y:S01]  /*4570*/  @P0 STS.U8 [UR8+0x1c], R0 ;  /* 0x00001c00ff000988 */ /* 0x0003e20008000008 */
[----:B------:R-:W-:Y:S05]  /*4580*/  BRA.U UP1, `(.L_x_81) ;  /* 0x0000000101a07547 */ /* 0x000fea000b800000 */
[----:B------:R-:W-:Y:S01]  /*4590*/  UIADD3 UR7, UPT, UPT, UR41, 0xf0, URZ ;  /* 0x000000f029077890 */ /* 0x000fe2000fffe0ff */
[----:B------:R-:W-:-:S03]  /*45a0*/  SHF.L.U32 R2, R9, 0x1f, RZ ;  /* 0x0000001f09027819 */ /* 0x000fc600000006ff */
[----:B------:R-:W-:-:S09]  /*45b0*/  ULEA UR4, UR47, UR7, 0x3 ;  /* 0x000000072f047291 */ /* 0x000fd2000f8e18ff */
[----:B------:R-:W2:Y:S02]  /*45c0*/  SYNCS.PHASECHK.TRANS64.TRYWAIT P0, [UR4], R2 ;  /* 0x00000002ff0075a7 */ /* 0x000ea40008001104 */
[----:B--2---:R-:W-:Y:S05]  /*45d0*/  @!P0 BRA `(.L_x_82) ;  /* 0x0000005400648947 */ /* 0x004fea0003800000 */
.L_x_182:
        /* <DEDUP_REMOVED lines=9> */
.L_x_184:
        /* <DEDUP_REMOVED lines=9> */
.L_x_186:
[----:B------:R-:W-:-:S04]  /*4700*/  UIADD3 UR4, UPT, UPT, UR4, 0x1, URZ ;  /* 0x0000000104047890 */ /* 0x000fc8000fffe0ff */
[----:B------:R-:W-:-:S04]  /*4710*/  UISETP.NE.AND UP0, UPT, UR4, 0x4, UPT ;  /* 0x000000040400788c */ /* 0x000fc8000bf05270 */
[----:B------:R-:W-:Y:S02]  /*4720*/  USEL UR5, URZ, 0x1, UP0 ;  /* 0x00000001ff057887 */ /* 0x000fe40008000000 */
[----:B------:R-:W-:-:S04]  /*4730*/  USEL UR4, UR4, URZ, UP0 ;  /* 0x000000ff04047287 */ /* 0x000fc80008000000 */
[----:B------:R-:W-:Y:S01]  /*4740*/  ULEA UR4, UR4, UR7, 0x3 ;  /* 0x0000000704047291 */ /* 0x000fe2000f8e18ff */
[----:B------:R-:W-:-:S04]  /*4750*/  LOP3.LUT R2, R2, UR5, RZ, 0x3c, !PT ;  /* 0x0000000502027c12 */ /* 0x000fc8000f8e3cff */
[----:B------:R-:W-:Y:S01]  /*4760*/  SHF.L.U32 R2, R2, 0x1f, RZ ;  /* 0x0000001f02027819 */ /* 0x000fe200000006ff */
[----:B-1----:R-:W-:-:S04]  /*4770*/  IMAD.U32 R0, RZ, RZ, UR4 ;  /* 0x00000004ff007e24 */ /* 0x002fc8000f8e00ff */
[----:B------:R1:W2:Y:S03]  /*4780*/  SYNCS.PHASECHK.TRANS64.TRYWAIT P0, [R0+URZ], R2 ;  /* 0x00000002000075a7 */ /* 0x0002a600080011ff */
[----:B--2---:R-:W-:Y:S05]  /*4790*/  @!P0 NANOSLEEP.SYNCS 0x989680 ;  /* 0x009896800000895d */ /* 0x004fea0003900000 */
[----:B------:R-:W2:Y:S02]  /*47a0*/  @!P0 SYNCS.PHASECHK.TRANS64 P0, [R0+URZ], R2 ;  /* 0x00000002000085a7 */ /* 0x000ea400080010ff */
[----:B--2---:R-:W-:Y:S05]  /*47b0*/  @P0 BRA `(.L_x_85) ;  /* 0x0000000000200947 */ /* 0x004fea0003800000 */
.L_x_86:
[----:B--2---:R2:W4:Y:S02]  /*47c0*/  SYNCS.PHASECHK.TRANS64.TRYWAIT P0, [R0+URZ], R2 ;  /* 0x00000002000075a7 */ /* 0x00452400080011ff */
[----:B----4-:R-:W-:Y:S05]  /*47d0*/  @!P0 NANOSLEEP.SYNCS 0x989680 ;  /* 0x009896800000895d */ /* 0x010fea0003900000 */
[----:B------:R-:W4:Y:S02]  /*47e0*/  @!P0 SYNCS.PHASECHK.TRANS64 P0, [R0+URZ], R2 ;  /* 0x00000002000085a7 */ /* 0x000f2400080010ff */
[----:B----4-:R-:W-:Y:S05]  /*47f0*/  @!P0 BRA `(.L_x_86) ;  /* 0xfffffffc00f08947 */ /* 0x010fea000383ffff */
[----:B------:R-:W-:Y:S05]  /*4800*/  BRA `(.L_x_85) ;  /* 0x00000000000c7947 */ /* 0x000fea0003800000 */
.L_x_81:
[----:B------:R-:W-:-:S04]  /*4810*/  UIADD3 UR4, UPT, UPT, UR41, 0x130, URZ ;  /* 0x0000013029047890 */ /* 0x000fc8000fffe0ff */
[----:B------:R-:W-:-:S09]  /*4820*/  UPRMT UR4, UR69, 0x654, UR4 ;  /* 0x0000065445047896 */ /* 0x000fd20008000004 */
[----:B------:R-:W-:Y:S03]  /*4830*/  SYNCS.ARRIVE.TRANS64.RED.A1T0 RZ, [UR4], RZ ;  /* 0x000000ffffff79a7 */ /* 0x000fe60008100404 */
.L_x_85:
[----:B-12---:R-:W-:Y:S01]  /*4840*/  SHF.L.U32 R2, RZ, 0x1f, RZ ;  /* 0x0000001fff027819 */ /* 0x006fe200000006ff */
[----:B------:R-:W-:Y:S01]  /*4850*/  UIADD3 UR4, UPT, UPT, UR41, 0x130, URZ ;  /* 0x0000013029047890 */ /* 0x000fe2000fffe0ff */
[----:B------:R-:W-:Y:S02]  /*4860*/  PLOP3.LUT P0, PT, PT, PT, UP1, 0x80, 0x8 ;  /* 0x000000000008781c */ /* 0x000fe40003f0f018 */
[----:B------:R-:W1:Y:S02]  /*4870*/  SYNCS.PHASECHK.TRANS64.TRYWAIT P1, [UR41+0x130], R2 ;  /* 0x00013002ff0075a7 */ /* 0x000e640008021129 */
[----:B-1----:R-:W-:Y:S09]  /*4880*/  @!P1 BRA `(.L_x_87) ;  /* 0x0000005400009947 */ /* 0x002ff20003800000 */
.L_x_188:
[----:B------:R-:W-:Y:S01]  /*4890*/  @!UP1 UPRMT UR4, UR69, 0x654, UR4 ;  /* 0x0000065445049896 */ /* 0x000fe20008000004 */
[----:B------:R-:W-:Y:S01]  /*48a0*/  UMOV UR5, 0xffff ;  /* 0x0000ffff00057882 */ /* 0x000fe20000000000 */
[----:B------:R-:W-:-:S07]  /*48b0*/  UMOV UR6, 0x1 ;  /* 0x0000000100067882 */ /* 0x000fce0000000000 */
[----:B------:R-:W-:Y:S01]  /*48c0*/  @!P0 SYNCS.ARRIVE.TRANS64.RED.A1T0 RZ, [UR4], RZ ;  /* 0x000000ffffff89a7 */ /* 0x000fe20008100404 */
[----:B------:R-:W-:Y:S01]  /*48d0*/  NOP ;  /* 0x0000000000007918 */ /* 0x000fe20000000000 */
[----:B-1----:R-:W1:Y:S01]  /*48e0*/  LDS R0, [UR8+0x14] ;  /* 0x00001408ff007984 */ /* 0x002e620008000800 */
[----:B------:R-:W-:-:S04]  /*48f0*/  ULOP3.LUT UR4, UR67, 0xffff, URZ, 0xc0, !UPT ;  /* 0x0000ffff43047892 */ /* 0x000fc8000f8ec0ff */
[----:B------:R-:W-:-:S04]  /*4900*/  USHF.R.U32.HI UR4, URZ, 0x5, UR4 ;  /* 0x00000005ff047899 */ /* 0x000fc80008011604 */
[----:B------:R-:W-:Y:S02]  /*4910*/  USHF.L.U32 UR5, UR5, UR4, URZ ;  /* 0x0000000405057299 */ /* 0x000fe400080006ff */
[----:B------:R-:W-:-:S04]  /*4920*/  USHF.L.U32 UR4, UR6, UR4, URZ ;  /* 0x0000000406047299 */ /* 0x000fc800080006ff */
[----:B-1----:R-:W-:-:S04]  /*4930*/  LOP3.LUT R0, R0, UR5, RZ, 0xc0, !PT ;  /* 0x0000000500007c12 */ /* 0x002fc8000f8ec0ff */
[----:B------:R-:W-:-:S13]  /*4940*/  ISETP.NE.AND P0, PT, R0, UR5, PT ;  /* 0x0000000500007c0c */ /* 0x000fda000bf05270 */
[----:B------:R-:W-:Y:S05]  /*4950*/  @P0 BRA `(.L_x_88) ;  /* 0x0000000000580947 */ /* 0x000fea0003800000 */
[----:B------:R-:W1:Y:S02]  /*4960*/  LDS R0, [UR8+0x18] ;  /* 0x00001808ff007984 */ /* 0x000e640008000800 */
[----:B-1----:R-:W-:-:S04]  /*4970*/  LOP3.LUT R0, R0, UR4, RZ, 0xc0, !PT ;  /* 0x0000000400007c12 */ /* 0x002fc8000f8ec0ff */
[----:B------:R-:W-:-:S13]  /*4980*/  ISETP.NE.AND P0, PT, R0, UR4, PT ;  /* 0x0000000400007c0c */ /* 0x000fda000bf05270 */
[----:B------:R-:W-:Y:S05]  /*4990*/  @P0 BRA `(.L_x_89) ;  /* 0x00000000003c0947 */ /* 0x000fea0003800000 */
[----:B------:R-:W1:Y:S01]  /*49a0*/  S2R R2, SR_LANEID ;  /* 0x0000000000027919 */ /* 0x000e620000000000 */
[----:B------:R-:W-:-:S06]  /*49b0*/  ULOP3.LUT UR5, URZ, UR5, URZ, 0x33, !UPT ;  /* 0x00000005ff057292 */ /* 0x000fcc000f8e33ff */
[----:B------:R-:W-:-:S04]  /*49c0*/  IMAD.U32 R0, RZ, RZ, UR5 ;  /* 0x00000005ff007e24 */ /* 0x000fc8000f8e00ff */
[----:B------:R2:W4:Y:S02]  /*49d0*/  REDUX UR7, R0 ;  /* 0x00000000000773c4 */ /* 0x0005240000000000 */
[----:B------:R1:W-:Y:S01]  /*49e0*/  UTCATOMSWS.AND URZ, UR5 ;  /* 0x0000000500ff79e3 */ /* 0x0003e20008000000 */
[----:B--2---:R-:W-:Y:S01]  /*49f0*/  LOP3.LUT R0, RZ, UR4, RZ, 0x33, !PT ;  /* 0x00000004ff007c12 */ /* 0x004fe2000f8e33ff */
[----:B------:R-:W-:Y:S02]  /*4a00*/  VOTEU.ANY UR4, UPT, PT ;  /* 0x0000000000047886 */ /* 0x000fe400038e0100 */
[----:B------:R-:W-:Y:S02]  /*4a10*/  UFLO.U32 UR4, UR4 ;  /* 0x00000004000472bd */ /* 0x000fe400080e0000 */
[----:B------:R-:W2:Y:S04]  /*4a20*/  REDUX UR6, R0 ;  /* 0x00000000000673c4 */ /* 0x000ea80000000000 */
[----:B-1----:R-:W-:-:S02]  /*4a30*/  ISETP.EQ.U32.AND P0, PT, R2, UR4, PT ;  /* 0x0000000402007c0c */ /* 0x002fc4000bf02070 */
[----:B----4-:R-:W-:-:S11]  /*4a40*/  MOV R2, UR7 ;  /* 0x0000000700027c02 */ /* 0x010fd60008000f00 */
[----:B------:R1:W-:Y:S01]  /*4a50*/  @P0 ATOMS.AND RZ, [UR8+0x14], R2 ;  /* 0x00001402ffff098c */ /* 0x0003e2000a800008 */
[----:B--2---:R-:W-:-:S05]  /*4a60*/  IMAD.U32 R0, RZ, RZ, UR6 ;  /* 0x00000006ff007e24 */ /* 0x004fca000f8e00ff */
[----:B------:R1:W-:Y:S01]  /*4a70*/  @P0 ATOMS.AND RZ, [UR8+0x18], R0 ;  /* 0x00001800ffff098c */ /* 0x0003e2000a800008 */
[----:B------:R-:W-:Y:S05]  /*4a80*/  BRA `(.L_x_90) ;  /* 0x0000000000147947 */ /* 0x000fea0003800000 */
.L_x_89:
[----:B------:R-:W-:Y:S02]  /*4a90*/  MOV R2, 0x4ab0 ;  /* 0x00004ab000027802 */ /* 0x000fe40000000f00 */
[----:B---3-5:R-:W-:Y:S05]  /*4aa0*/  CALL.REL.NOINC `($__internal_0_$__cuda_sm10x_tcgen05_guardrail_trap_col_being_dealloced_not_returned_by_alloc) ;  /* 0x0000005400e07944 */ /* 0x028fea0003c00000 */
[----:B------:R-:W-:Y:S05]  /*4ab0*/  BRA `(.L_x_90) ;  /* 0x0000000000087947 */ /* 0x000fea0003800000 */
.L_x_88:
[----:B------:R-:W-:Y:S02]  /*4ac0*/  MOV R2, 0x4ae0 ;  /* 0x00004ae000027802 */ /* 0x000fe40000000f00 */
[----:B---3-5:R-:W-:Y:S05]  /*4ad0*/  CALL.REL.NOINC `($__internal_2_$__cuda_sm10x_tcgen05_guardrail_trap_unallocated_columns_being_dealloced) ;  /* 0x0000005400ec7944 */ /* 0x028fea0003c00000 */
.L_x_90:
[----:B------:R-:W-:Y:S01]  /*4ae0*/  NOP ;  /* 0x0000000000007918 */ /* 0x000fe20000000000 */
[----:B------:R-:W-:Y:S05]  /*4af0*/  EXIT ;  /* 0x000000000000794d */ /* 0x000fea0003800000 */
.L_x_61:
[----:B------:R-:W-:-:S09]  /*4b00*/  UISETP.NE.OR UP0, UPT, UR22, 0x3, !UP5 ;  /* 0x000000031600788c */ /* 0x000fd2000ef05670 */
[----:B------:R-:W-:Y:S05]  /*4b10*/  BRA.U UP0, `(.L_x_91) ;  /* 0x0000001100b87547 */ /* 0x000fea000b800000 */
[----:B------:R-:W2:Y:S01]  /*4b20*/  LDCU UR31, c[0x0][0x370] ;  /* 0x00006e00ff1f77ac */ /* 0x000ea20008000800 */
[----:B------:R-:W3:Y:S01]  /*4b30*/  LDC.64 R16, c[0x0][0x348] ;  /* 0x0000d200ff107b82 */ /* 0x000ee20000000a00 */
[----:B------:R-:W-:Y:S02]  /*4b40*/  HFMA2 R13, -RZ, RZ, 0, 0 ;  /* 0x00000000ff0d7431 */ /* 0x000fe400000001ff */
[----:B------:R-:W-:Y:S01]  /*4b50*/  IMAD.MOV.U32 R15, RZ, RZ, 0x1 ;  /* 0x00000001ff0f7424 */ /* 0x000fe200078e00ff */
[----:B------:R-:W2:Y:S01]  /*4b60*/  LDCU.128 UR48, c[0x0][0xb10] ;  /* 0x00016200ff3077ac */ /* 0x000ea20008000c00 */
[----:B------:R-:W-:Y:S01]  /*4b70*/  IMAD.MOV.U32 R14, RZ, RZ, RZ ;  /* 0x000000ffff0e7224 */ /* 0x000fe200078e00ff */
[----:B------:R-:W-:Y:S01]  /*4b80*/  MOV R7, 0x1000 ;  /* 0x0000100000077802 */ /* 0x000fe20000000f00 */
[----:B------:R-:W4:Y:S01]  /*4b90*/  LDCU UR30, c[0x0][0x374] ;  /* 0x00006e80ff1e77ac */ /* 0x000f220008000800 */
[----:B------:R-:W1:Y:S01]  /*4ba0*/  LDC.64 R2, c[0x0][0x888] ;  /* 0x00022200ff027b82 */ /* 0x000e620000000a00 */
[----:B------:R-:W4:Y:S01]  /*4bb0*/  LDCU UR15, c[0x0][0xb0c] ;  /* 0x00016180ff0f77ac */ /* 0x000f220008000800 */
[----:B------:R-:W3:Y:S06]  /*4bc0*/  LDCU UR46, c[0x0][0xb20] ;  /* 0x00016400ff2e77ac */ /* 0x000eec0008000800 */
[----:B------:R-:W1:Y:S01]  /*4bd0*/  LDC.64 R4, c[0x0][0x890] ;  /* 0x00022400ff047b82 */ /* 0x000e620000000a00 */
[----:B------:R-:W3:Y:S01]  /*4be0*/  LDCU UR4, c[0x0][0xb30] ;  /* 0x00016600ff0477ac */ /* 0x000ee20008000800 */
[----:B------:R-:W-:Y:S01]  /*4bf0*/  UMOV UR21, 0x400 ;  /* 0x0000040000157882 */ /* 0x000fe20000000000 */
[----:B--2---:R-:W-:-:S02]  /*4c00*/  UIMAD.WIDE.U32 UR6, UR31, UR48, URZ ;  /* 0x000000301f0672a5 */ /* 0x004fc4000f8e00ff */
[----:B----4-:R-:W-:Y:S02]  /*4c10*/  UIMAD.WIDE.U32 UR8, UR30, UR51, URZ ;  /* 0x000000331e0872a5 */ /* 0x010fe4000f8e00ff */
[----:B------:R-:W-:Y:S02]  /*4c20*/  ULEA UR21, UR52, UR21, 0x18 ;  /* 0x0000001534157291 */ /* 0x000fe4000f8ec0ff */
[----:B------:R-:W-:Y:S02]  /*4c30*/  UPLOP3.LUT UP2, UPT, UPT, UPT, UPT, 0x40, 0x4 ;  /* 0x000000000004789c */ /* 0x000fe40003f4e870 */
[----:B------:R-:W-:Y:S01]  /*4c40*/  UIADD3 UR37, UPT, UPT, UR21, 0x78, URZ ;  /* 0x0000007815257890 */ /* 0x000fe2000fffe0ff */
[----:B------:R-:W-:Y:S01]  /*4c50*/  UMOV UR6, UR7 ;  /* 0x0000000700067c82 */ /* 0x000fe20008000000 */
[----:B------:R-:W-:Y:S01]  /*4c60*/  UMOV UR38, UR9 ;  /* 0x0000000900267c82 */ /* 0x000fe20008000000 */
[----:B------:R-:W-:Y:S02]  /*4c70*/  UISETP.GE.AND UP0, UPT, UR45, 0x1, UPT ;  /* 0x000000012d00788c */ /* 0x000fe4000bf06270 */
[----:B------:R-:W-:Y:S01]  /*4c80*/  UISETP.NE.AND UP4, UPT, UR45, 0x1, UPT ;  /* 0x000000012d00788c */ /* 0x000fe2000bf85270 */
[----:B------:R-:W2:Y:S01]  /*4c90*/  LDCU.64 UR22, c[0x0][0xb28] ;  /* 0x00016500ff1677ac */ /* 0x000ea20008000a00 */
[----:B------:R-:W-:-:S02]  /*4ca0*/  UISETP.NE.AND UP6, UPT, UR15, 0x1, UPT ;  /* 0x000000010f00788c */ /* 0x000fc4000bfc5270 */
[----:B------:R-:W-:Y:S02]  /*4cb0*/  UISETP.NE.AND UP5, UPT, UR50, 0x1, UPT ;  /* 0x000000013200788c */ /* 0x000fe4000bfa5270 */
[----:B------:R-:W-:Y:S02]  /*4cc0*/  UIADD3 UR41, UPT, UPT, UR21, 0x60, URZ ;  /* 0x0000006015297890 */ /* 0x000fe4000fffe0ff */
[----:B------:R-:W-:Y:S02]  /*4cd0*/  UIADD3 UR33, UPT, UPT, UR21, 0x68, URZ ;  /* 0x0000006815217890 */ /* 0x000fe4000fffe0ff */
[----:B------:R-:W-:Y:S02]  /*4ce0*/  UIADD3 UR25, UPT, UPT, UR21, 0x70, URZ ;  /* 0x0000007015197890 */ /* 0x000fe4000fffe0ff */
[----:B------:R-:W-:Y:S02]  /*4cf0*/  UPRMT UR37, UR52, 0x654, UR37 ;  /* 0x0000065434257896 */ /* 0x000fe40008000025 */
[----:B------:R-:W-:-:S02]  /*4d00*/  USHF.R.U32.HI UR39, URZ, UR49, UR6 ;  /* 0x00000031ff277299 */ /* 0x000fc40008011606 */
[----:B---3--:R-:W-:Y:S02]  /*4d10*/  USHF.R.U32.HI UR38, URZ, UR46, UR38 ;  /* 0x0000002eff267299 */ /* 0x008fe40008011626 */
[----:B------:R-:W-:-:S11]  /*4d20*/  UISETP.NE.AND UP3, UPT, UR4, 0x1, UPT ;  /* 0x000000010400788c */ /* 0x000fd6000bf65270 */
.L_x_102:
[C---:B------:R-:W-:Y:S02]  /*4d30*/  LEA R12, R14.reuse, UR21, 0x3 ;  /* 0x000000150e0c7c11 */ /* 0x040fe4000f8e18ff */
[----:B------:R-:W-:Y:S02]  /*4d40*/  SHF.L.U32 R0, R13, 0x1f, RZ ;  /* 0x0000001f0d007819 */ /* 0x000fe400000006ff */
[----:B------:R-:W-:Y:S02]  /*4d50*/  LEA R8, R14, UR21, 0x4 ;  /* 0x000000150e087c11 */ /* 0x000fe4000f8e20ff */
[----:B---3--:R-:W3:Y:S02]  /*4d60*/  SYNCS.PHASECHK.TRANS64.TRYWAIT P0, [R12+URZ+0xb0], R0 ;  /* 0x0000b0000c0075a7 */ /* 0x008ee400080011ff */
[----:B---3--:R-:W-:Y:S05]  /*4d70*/  @!P0 BRA `(.L_x_92) ;  /* 0x0000004c00dc8947 */ /* 0x008fea0003800000 */
.L_x_189:
        /* <DEDUP_REMOVED lines=8> */
[----:B----4-:R-:W-:Y:S11]  /*4e00*/  LOP3.LUT P0, RZ, R10, 0x1, RZ, 0xc0, !PT ;  /* 0x000000010aff7812 */ /* 0x010ff6000780c0ff */
[----:B------:R-:W-:Y:S02]  /*4e10*/  @!UPT UIADD3 URZ, UPT, UPT, URZ, URZ, URZ ;  /* 0x000000fffffff290 */ /* 0x000fe4000fffe0ff */
[----:B-1----:R-:W-:Y:S01]  /*4e20*/  VOTEU.ANY UP1, P0 ;  /* 0x0000000000ff7886 */ /* 0x002fe20000020100 */
[----:B------:R-:W-:Y:S11]  /*4e30*/  PLOP3.LUT P0, PT, PT, PT, UP1, 0x80, 0x8 ;  /* 0x000000000008781c */ /* 0x000ff60003f0f018 */
[----:B------:R-:W-:Y:S02]  /*4e40*/  @!UPT UIADD3 URZ, UPT, UPT, URZ, URZ, URZ ;  /* 0x000000fffffff290 */ /* 0x000fe4000fffe0ff */
[----:B---3--:R-:W-:Y:S02]  /*4e50*/  @P0 SHF.R.U32.HI R0, RZ, 0x10, R9 ;  /* 0x00000010ff000819 */ /* 0x008fe40000011609 */
[----:B------:R-:W-:Y:S02]  /*4e60*/  @P0 MOV R6, R8 ;  /* 0x0000000800060202 */ /* 0x000fe40000000f00 */
[----:B------:R-:W-:Y:S01]  /*4e70*/  @P0 R2UR UR4, R0 ;  /* 0x00000000000402ca */ /* 0x000fe200000e0000 */
[----:B------:R-:W-:Y:S01]  /*4e80*/  VIADD R0, R12, 0xc0 ;  /* 0x000000c00c007836 */ /* 0x000fe20000000000 */
[----:B------:R-:W-:Y:S02]  /*4e90*/  @P0 LOP3.LUT R8, R9, 0xffff, RZ, 0xc0, !PT ;  /* 0x0000ffff09080812 */ /* 0x000fe400078ec0ff */
[----:B------:R-:W-:Y:S02]  /*4ea0*/  @P0 R2UR UR6, R6 ;  /* 0x00000000060602ca */ /* 0x000fe400000e0000 */
[----:B------:R-:W-:Y:S02]  /*4eb0*/  PRMT R0, RZ, 0x654, R0 ;  /* 0x00000654ff007816 */ /* 0x000fe40000000000 */
[----:B------:R-:W-:Y:S02]  /*4ec0*/  @P0 R2UR UR5, R8 ;  /* 0x00000000080502ca */ /* 0x000fe400000e0000 */
[----:B------:R1:W-:Y:S03]  /*4ed0*/  SYNCS.ARRIVE.TRANS64.RED.A1T0 RZ, [R0+URZ], RZ ;  /* 0x000000ff00ff79a7 */ /* 0x0003e600081004ff */
[----:B------:R-:W-:Y:S04]  /*4ee0*/  @UP1 UMOV UR29, UR4 ;  /* 0x00000004001d1c82 */ /* 0x000fe80008000000 */
[----:B------:R-:W-:Y:S04]  /*4ef0*/  @UP1 UMOV UR14, UR6 ;  /* 0x00000006000e1c82 */ /* 0x000fe80008000000 */
[----:B------:R-:W-:Y:S01]  /*4f00*/  @UP1 UMOV UR13, UR5 ;  /* 0x00000005000d1c82 */ /* 0x000fe20008000000 */
[----:B------:R-:W-:Y:S05]  /*4f10*/  BRA.U !UP0, `(.L_x_93) ;  /* 0x0000000108a47547 */ /* 0x000fea000b800000 */
[----:B------:R-:W-:Y:S02]  /*4f20*/  UIMAD.WIDE.U32 UR16, UR13, UR51, URZ ;  /* 0x000000330d1072a5 */ /* 0x000fe4000f8e00ff */
[----:B------:R-:W-:Y:S02]  /*4f30*/  UIMAD.WIDE.U32 UR18, UR14, UR48, URZ ;  /* 0x000000300e1272a5 */ /* 0x000fe4000f8e00ff */
[----:B------:R-:W-:Y:S02]  /*4f40*/  USEL UR4, UR30, UR38, !UP5 ;  /* 0x000000261e047287 */ /* 0x000fe4000e800000 */
[----:B------:R-:W-:Y:S02]  /*4f50*/  USEL UR7, UR31, UR39, !UP6 ;  /* 0x000000271f077287 */ /* 0x000fe4000f000000 */
[----:B--2---:R-:W-:Y:S02]  /*4f60*/  UIMAD.WIDE.U32 UR8, UR4, UR22, URZ ;  /* 0x00000016040872a5 */ /* 0x004fe4000f8e00ff */
[----:B------:R-:W-:Y:S01]  /*4f70*/  UIMAD.WIDE.U32 UR10, UR7, UR22, URZ ;  /* 0x00000016070a72a5 */ /* 0x000fe2000f8e00ff */
[----:B------:R-:W-:Y:S02]  /*4f80*/  UMOV UR5, UR17 ;  /* 0x0000001100057c82 */ /* 0x000fe40008000000 */
[----:B------:R-:W-:Y:S03]  /*4f90*/  USHF.R.U32.HI UR6, URZ, UR46, UR5 ;  /* 0x0000002eff067299 */ /* 0x000fe60008011605 */
[----:B------:R-:W-:Y:S01]  /*4fa0*/  UMOV UR5, UR19 ;  /* 0x0000001300057c82 */ /* 0x000fe20008000000 */
[----:B------:R-:W-:Y:S02]  /*4fb0*/  USEL UR6, UR13, UR6, !UP5 ;  /* 0x000000060d067287 */ /* 0x000fe4000e800000 */
[----:B------:R-:W-:Y:S03]  /*4fc0*/  USHF.R.U32.HI UR12, URZ, UR49, UR5 ;  /* 0x00000031ff0c7299 */ /* 0x000fe60008011605 */
[----:B------:R-:W-:Y:S02]  /*4fd0*/  UMOV UR5, UR9 ;  /* 0x0000000900057c82 */ /* 0x000fe40008000000 */
[----:B------:R-:W-:Y:S03]  /*4fe0*/  @UP4 USHF.R.U32.HI UR4, URZ, UR23, UR5 ;  /* 0x00000017ff044299 */ /* 0x000fe60008011605 */
[----:B------:R-:W-:Y:S01]  /*4ff0*/  UMOV UR5, UR11 ;  /* 0x0000000b00057c82 */ /* 0x000fe20008000000 */
[----:B------:R-:W-:Y:S02]  /*5000*/  UIMAD UR4, UR45, UR4, URZ ;  /* 0x000000042d0472a4 */ /* 0x000fe4000f8e02ff */
[----:B------:R-:W-:Y:S02]  /*5010*/  @UP4 USHF.R.U32.HI UR7, URZ, UR23, UR5 ;  /* 0x00000017ff074299 */ /* 0x000fe40008011605 */
[----:B------:R-:W-:Y:S02]  /*5020*/  UIMAD.WIDE.U32 UR10, UR6, UR22, URZ ;  /* 0x00000016060a72a5 */ /* 0x000fe4000f8e00ff */
[----:B------:R-:W-:Y:S02]  /*5030*/  USEL UR5, UR14, UR12, !UP6 ;  /* 0x0000000c0e057287 */ /* 0x000fe4000f000000 */
[----:B------:R-:W-:Y:S02]  /*5040*/  UIMAD UR8, UR45, UR7, URZ ;  /* 0x000000072d0872a4 */ /* 0x000fe4000f8e02ff */
[----:B------:R-:W-:Y:S03]  /*5050*/  UISETP.GE.AND UP0, UPT, UR6, UR4, UPT ;  /* 0x000000040600728c */ /* 0x000fe6000bf06270 */
[----:B------:R-:W-:Y:S01]  /*5060*/  UMOV UR4, UR11 ;  /* 0x0000000b00047c82 */ /* 0x000fe20008000000 */
[----:B------:R-:W-:Y:S02]  /*5070*/  UISETP.GE.OR UP0, UPT, UR5, UR8, UP0 ;  /* 0x000000080500728c */ /* 0x000fe40008706670 */
[----:B------:R-:W-:Y:S02]  /*5080*/  USHF.R.U32.HI UR4, URZ, UR23, UR4 ;  /* 0x00000017ff047299 */ /* 0x000fe40008011604 */
[----:B------:R-:W-:Y:S02]  /*5090*/  UIMAD.WIDE.U32 UR8, UR5, UR22, URZ ;  /* 0x00000016050872a5 */ /* 0x000fe4000f8e00ff */
[----:B------:R-:W-:Y:S04]  /*50a0*/  USEL UR10, UR6, UR4, !UP4 ;  /* 0x00000004060a7287 */ /* 0x000fe8000e000000 */
[----:B------:R-:W-:Y:S01]  /*50b0*/  UIADD3 UR11, UPT, UPT, -UR10, URZ, URZ ;  /* 0x000000ff0a0b7290 */ /* 0x000fe2000fffe1ff */
[----:B------:R-:W-:Y:S02]  /*50c0*/  @!UP0 UMOV UR4, UR9 ;  /* 0x0000000900048c82 */ /* 0x000fe40008000000 */
[----:B------:R-:W-:Y:S02]  /*50d0*/  @!UP0 USHF.R.U32.HI UR4, URZ, UR23, UR4 ;  /* 0x00000017ff048299 */ /* 0x000fe40008011604 */
[----:B------:R-:W-:Y:S02]  /*50e0*/  UIMAD UR8, UR45, UR11, UR6 ;  /* 0x0000000b2d0872a4 */ /* 0x000fe4000f8e0206 */
[----:B------:R-:W-:Y:S04]  /*50f0*/  @!UP0 USEL UR4, UR5, UR4, !UP4 ;  /* 0x0000000405048287 */ /* 0x000fe8000e000000 */
[----:B------:R-:W-:Y:S02]  /*5100*/  @!UP0 UIMAD UR7, UR7, UR8, UR4 ;  /* 0x00000008070782a4 */ /* 0x000fe4000f8e0204 */
[----:B------:R-:W-:Y:S02]  /*5110*/  @!UP0 UIADD3 UR9, UPT, UPT, UR10, -UR4, URZ ;  /* 0x800000040a098290 */ /* 0x000fe4000fffe0ff */
[----:B------:R-:W-:Y:S02]  /*5120*/  UIADD3 UR8, UPT, UPT, -UR6, URZ, URZ ;  /* 0x000000ff06087290 */ /* 0x000fe4000fffe1ff */
[----:B------:R-:W-:Y:S02]  /*5130*/  UIADD3 UR4, UPT, UPT, -UR5, URZ, URZ ;  /* 0x000000ff05047290 */ /* 0x000fe4000fffe1ff */
[----:B------:R-:W-:Y:S03]  /*5140*/  @!UP0 UIMAD UR6, UR9, UR45, UR5 ;  /* 0x0000002d090682a4 */ /* 0x000fe6000f8e0205 */
[----:B------:R-:W-:Y:S01]  /*5150*/  @!UP0 UMOV UR5, UR7 ;  /* 0x0000000700058c82 */ /* 0x000fe20008000000 */
[----:B------:R-:W-:Y:S02]  /*5160*/  UIMAD UR7, UR15, UR4, UR14 ;  /* 0x000000040f0772a4 */ /* 0x000fe4000f8e020e */
[----:B------:R-:W-:Y:S02]  /*5170*/  UIMAD UR4, UR50, UR8, UR13 ;  /* 0x00000008320472a4 */ /* 0x000fe4000f8e020d */
[----:B------:R-:W-:Y:S02]  /*5180*/  UIMAD UR14, UR5, UR15, UR7 ;  /* 0x0000000f050e72a4 */ /* 0x000fe4000f8e0207 */
[----:B------:R-:W-:Y:S11]  /*5190*/  UIMAD UR13, UR6, UR50, UR4 ;  /* 0x00000032060d72a4 */ /* 0x000ff6000f8e0204 */
[----:B------:R-:W-:Y:S01]  /*51a0*/  @!UPT UIADD3 URZ, UPT, UPT, URZ, URZ, URZ ;  /* 0x000000fffffff290 */ /* 0x000fe2000fffe0ff */
.L_x_93:
[----:B------:R-:W3:Y:S01]  /*51b0*/  @!UP3 LDCU.128 UR8, c[0x0][0xb10] ;  /* 0x00016200ff08b7ac */ /* 0x000ee20008000c00 */
[C---:B------:R-:W-:Y:S02]  /*51c0*/  ISETP.NE.U32.AND P1, PT, R4.reuse, RZ, PT ;  /* 0x000000ff0400720c */ /* 0x040fe40003f25070 */
[----:B------:R-:W-:Y:S02]  /*51d0*/  ISETP.NE.U32.AND P0, PT, R4, RZ, PT ;  /* 0x000000ff0400720c */ /* 0x000fe40003f05070 */
[C---:B------:R-:W-:Y:S02]  /*51e0*/  ISETP.NE.AND.EX P1, PT, R5.reuse, RZ, PT, P1 ;  /* 0x000000ff0500720c */ /* 0x040fe40003f25310 */
[----:B------:R-:W-:Y:S01]  /*51f0*/  ISETP.NE.AND.EX P0, PT, R5, RZ, PT, P0 ;  /* 0x000000ff0500720c */ /* 0x000fe20003f05300 */
[----:B------:R-:W4:Y:S01]  /*5200*/  @!UP3 LDCU UR5, c[0x0][0xb0c] ;  /* 0x00016180ff05b7ac */ /* 0x000f220008000800 */
[----:B------:R-:W-:Y:S01]  /*5210*/  SHF.L.U32 R9, R15, 0x1f, RZ ;  /* 0x0000001f0f097819 */ /* 0x000fe200000006ff */
[----:B------:R-:W-:Y:S02]  /*5220*/  USHF.L.U32 UR42, UR24, 0x7, URZ ;  /* 0x00000007182a7899 */ /* 0x000fe400080006ff */
[----:B------:R-:W-:Y:S02]  /*5230*/  USHF.L.U32 UR43, UR20, 0x6, URZ ;  /* 0x00000006142b7899 */ /* 0x000fe400080006ff */
[----:B---3--:R-:W-:Y:S07]  /*5240*/  UIMAD.WIDE.U32 UR6, UR14, UR8, URZ ;  /* 0x000000080e0672a5 */ /* 0x008fee000f8e00ff */
[----:B------:R-:W-:Y:S01]  /*5250*/  @!UP3 UMOV UR4, UR7 ;  /* 0x000000070004bc82 */ /* 0x000fe20008000000 */
[----:B----4-:R-:W-:Y:S02]  /*5260*/  @!UP3 UISETP.NE.AND UP0, UPT, UR5, 0x1, UPT ;  /* 0x000000010500b88c */ /* 0x010fe4000bf05270 */
[----:B------:R-:W-:Y:S02]  /*5270*/  @!UP3 USHF.R.U32.HI UR4, URZ, UR9, UR4 ;  /* 0x00000009ff04b299 */ /* 0x000fe40008011604 */
[----:B------:R-:W-:Y:S02]  /*5280*/  UIMAD.WIDE.U32 UR6, UR13, UR11, URZ ;  /* 0x0000000b0d0672a5 */ /* 0x000fe4000f8e00ff */
[----:B------:R-:W-:Y:S02]  /*5290*/  @!UP3 USEL UR8, UR14, UR4, !UP0 ;  /* 0x000000040e08b287 */ /* 0x000fe4000c000000 */
[----:B------:R-:W-:Y:S03]  /*52a0*/  @!UP3 UISETP.NE.AND UP0, UPT, UR10, 0x1, UPT ;  /* 0x000000010a00b88c */ /* 0x000fe6000bf05270 */
[----:B------:R-:W-:Y:S02]  /*52b0*/  @!UP3 UMOV UR6, UR7 ;  /* 0x000000070006bc82 */ /* 0x000fe40008000000 */
[----:B------:R-:W3:Y:S02]  /*52c0*/  @!UP3 LDCU UR4, c[0x0][0xb20] ;  /* 0x00016400ff04b7ac */ /* 0x000ee40008000800 */
[----:B---3--:R-:W-:Y:S04]  /*52d0*/  @!UP3 USHF.R.U32.HI UR6, URZ, UR4, UR6 ;  /* 0x00000004ff06b299 */ /* 0x008fe80008011606 */
[----:B------:R-:W-:Y:S04]  /*52e0*/  @!UP3 USEL UR6, UR13, UR6, !UP0 ;  /* 0x000000060d06b287 */ /* 0x000fe8000c000000 */
[----:B------:R-:W-:Y:S02]  /*52f0*/  @!UP3 UIADD3 UR4, UPT, UPT, -UR8, UR6, URZ ;  /* 0x000000060804b290 */ /* 0x000fe4000fffe1ff */
[----:B------:R-:W-:Y:S02]  /*5300*/  @!UP3 UIADD3 UR6, UPT, UPT, UR8, -UR6, URZ ;  /* 0x800000060806b290 */ /* 0x000fe4000fffe0ff */
[----:B------:R-:W-:Y:S02]  /*5310*/  @!UP3 UIMAD UR14, UR4, UR5, UR14 ;  /* 0x00000005040eb2a4 */ /* 0x000fe4000f8e020e */
[----:B------:R-:W-:Y:S01]  /*5320*/  @!UP3 UIMAD UR13, UR6, UR10, UR13 ;  /* 0x0000000a060db2a4 */ /* 0x000fe2000f8e020d */
[----:B------:R-:W-:Y:S11]  /*5330*/  BRA.U UP2, `(.L_x_94) ;  /* 0x0000000102107547 */ /* 0x000ff6000b800000 */
[----:B------:R-:W-:Y:S04]  /*5340*/  MOV R6, UR54 ;  /* 0x0000003600067c02 */ /* 0x000fe80008000f00 */
[----:B------:R-:W-:Y:S04]  /*5350*/  SHF.L.U32 R6, R6, 0x1f, RZ ;  /* 0x0000001f06067819 */ /* 0x000fe800000006ff */
[----:B------:R-:W3:Y:S02]  /*5360*/  SYNCS.PHASECHK.TRANS64.TRYWAIT P2, [UR21+0xa8], R6 ;  /* 0x0000a806ff0075a7 */ /* 0x000ee40008041115 */
[----:B---3--:R-:W-:Y:S05]  /*5370*/  @!P2 BRA `(.L_x_95) ;  /* 0x000000480070a947 */ /* 0x008fea0003800000 */
.L_x_94:
[----:B------:R-:W-:Y:S05]  /*5380*/  @!P1 BRA `(.L_x_96) ;  /* 0x0000000000309947 */ /* 0x000fea0003800000 */
[----:B------:R-:W-:Y:S01]  /*5390*/  ISETP.NE.U32.AND P1, PT, R2, RZ, PT ;  /* 0x000000ff0200720c */ /* 0x000fe20003f25070 */
[----:B------:R-:W3:Y:S01]  /*53a0*/  LDCU.64 UR4, c[0x0][0x358] ;  /* 0x00006b00ff0477ac */ /* 0x000ee20008000a00 */
[----:B------:R-:W-:Y:S02]  /*53b0*/  IMAD.MOV.U32 R50, RZ, RZ, 0x1 ;  /* 0x00000001ff327424 */ /* 0x000fe400078e00ff */
[----:B------:R-:W-:Y:S11]  /*53c0*/  ISETP.NE.AND.EX P1, PT, R3, RZ, PT, P1 ;  /* 0x000000ff0300720c */ /* 0x000ff60003f25310 */
[----:B------:R-:W-:Y:S02]  /*53d0*/  @!UPT UIADD3 URZ, UPT, UPT, URZ, URZ, URZ ;  /* 0x000000fffffff290 */ /* 0x000fe4000fffe0ff */
[----:B------:R-:W4:Y:S01]  /*53e0*/  @P1 LDC.64 R10, c[0x0][0x888] ;  /* 0x00022200ff0a1b82 */ /* 0x000f220000000a00 */
[----:B-1----:R-:W-:Y:S04]  /*53f0*/  @P1 IMAD R0, R4, UR36, RZ ;  /* 0x0000002404001c24 */ /* 0x002fe8000f8e02ff */
[----:B----4-:R-:W-:Y:S04]  /*5400*/  @P1 IMAD.WIDE R10, R0, 0x4, R10 ;  /* 0x00000004000a1825 */ /* 0x010fe800078e020a */
[----:B------:R-:W-:Y:S01]  /*5410*/  HFMA2 R0, -RZ, RZ, 0, 5.9604644775390625e-08 ;  /* 0x00000001ff007431 */ /* 0x000fe200000001ff */
[----:B---3-5:R3:W5:Y:S04]  /*5420*/  @P1 LDG.E R27, desc[UR4][R10.64] ;  /* 0x000000040a1b1981 */ /* 0x028768000c1e1900 */
[----:B------:R-:W-:Y:S01]  /*5430*/  @!P1 PRMT R50, R0, 0x7610, R50 ;  /* 0x0000761000329816 */ /* 0x000fe20000000032 */
[----:B---3--:R-:W4:Y:S06]  /*5440*/  @!P1 LDC R27, c[0x0][0x880] ;  /* 0x00022000ff1b9b82 */ /* 0x008f2c0000000800 */
.L_x_96:
[----:B----45:R-:W-:Y:S01]  /*5450*/  @!P0 FSETP.EQ.AND P1, PT, R27, RZ, PT ;  /* 0x000000ff1b00820b */ /* 0x030fe20003f22000 */
[----:B------:R-:W-:Y:S01]  /*5460*/  @!UPT UIADD3 URZ, UPT, UPT, URZ, URZ, URZ ;  /* 0x000000fffffff290 */ /* 0x000fe2000fffe0ff */
[----:B------:R-:W-:Y:S11]  /*5470*/  @!P0 BRA `(.L_x_97) ;  /* 0x0000000000188947 */ /* 0x000ff60003800000 */
[----:B------:R-:W-:Y:S02]  /*5480*/  LOP3.LUT P0, RZ, R50, 0xff, RZ, 0xc0, !PT ;  /* 0x000000ff32ff7812 */ /* 0x000fe4000780c0ff */
[----:B------:R-:W-:Y:S04]  /*5490*/  ISETP.NE.U32.AND P1, PT, R2, RZ, PT ;  /* 0x000000ff0200720c */ /* 0x000fe80003f25070 */
[----:B------:R-:W-:Y:S04]  /*54a0*/  ISETP.NE.AND.EX P1, PT, R3, RZ, PT, P1 ;  /* 0x000000ff0300720c */ /* 0x000fe80003f25310 */
[----:B------:R-:W-:Y:S03]  /*54b0*/  PLOP3.LUT P1, PT, P1, PT, PT, 0x8, 0x80 ;  /* 0x000000000080781c */ /* 0x000fe60000f2e170 */
[----:B------:R-:W-:Y:S11]  /*54c0*/  @P0 FSETP.EQ.AND P1, PT, R27, RZ, PT ;  /* 0x000000ff1b00020b */ /* 0x000ff60003f22000 */
[----:B------:R-:W-:Y:S02]  /*54d0*/  @!UPT UIADD3 URZ, UPT, UPT, URZ, URZ, URZ ;  /* 0x000000fffffff290 */ /* 0x000fe4000fffe0ff */
.L_x_97:
[----:B------:R-:W3:Y:S01]  /*54e0*/  SYNCS.PHASECHK.TRANS64.TRYWAIT P2, [UR21+0x80], R9 ;  /* 0x00008009ff0075a7 */ /* 0x000ee20008041115 */
[----:B------:R-:W-:Y:S04]  /*54f0*/  ELECT P0, URZ, PT ;  /* 0x0000000000ff782f */ /* 0x000fe80003800000 */
[----:B------:R-:W-:Y:S11]  /*5500*/  PLOP3.LUT P1, PT, P1, P0, PT, 0xf2, 0x2f ;  /* 0x00000000002f781c */ /* 0x000ff60000f21e72 */
[----:B------:R-:W-:Y:S02]  /*5510*/  @!UPT UIADD3 URZ, UPT, UPT, URZ, URZ, URZ ;  /* 0x000000fffffff290 */ /* 0x000fe4000fffe0ff */
[----:B------:R-:W-:Y:S05]  /*5520*/  @!P1 IADD3 R8, P0, PT, R16, 0x580, RZ ;  /* 0x0000058010089810 */ /* 0x000fea0007f1e0ff */
[----:B-1----:R-:W-:Y:S01]  /*5530*/  @!P1 IMAD.X R6, RZ, RZ, R17, P0 ;  /* 0x000000ffff069224 */ /* 0x002fe200000e0611 */
[----:B---3--:R-:W-:Y:S07]  /*5540*/  @!P2 BRA `(.L_x_98) ;  /* 0x000000480014a947 */ /* 0x008fee0003800000 */
.L_x_192:
[----:B------:R-:W-:Y:S01]  /*5550*/  @!P1 R2UR UR5, R8 ;  /* 0x00000000080592ca */ /* 0x000fe200000e0000 */
[----:B------:R-:W-:Y:S01]  /*5560*/  VOTEU.ALL UP0, P1 ;  /* 0x0000000000ff7886 */ /* 0x000fe20000800000 */
[----:B------:R-:W-:Y:S01]  /*5570*/  @!P1 R2UR UR4, R6 ;  /* 0x00000000060492ca */ /* 0x000fe200000e0000 */
[----:B------:R-:W-:Y:S01]  /*5580*/  UMOV UR16, 0x0 ;  /* 0x0000000000107882 */ /* 0x000fe20000000000 */
[----:B------:R-:W-:Y:S01]  /*5590*/  UMOV UR17, 0x10000000 ;  /* 0x1000000000117882 */ /* 0x000fe20000000000 */
[----:B------:R-:W-:Y:S01]  /*55a0*/  UMOV UR44, UR36 ;  /* 0x00000024002c7c82 */ /* 0x000fe20008000000 */
[----:B------:R-:W-:Y:S01]  /*55b0*/  @!UP0 UIADD3 UR40, UPT, UPT, UR21, 0x200, URZ ;  /* 0x0000020015288890 */ /* 0x000fe2000fffe0ff */
[----:B-1----:R-:W-:Y:S01]  /*55c0*/  @!P1 IMAD.MOV.U32 R0, RZ, RZ, 0x1000 ;  /* 0x00001000ff009424 */ /* 0x002fe200078e00ff */
[----:B------:R-:W-:Y:S01]  /*55d0*/  @!UP0 UIADD3 UR10, UPT, UPT, UR42, 0x40, URZ ;  /* 0x000000402a0a8890 */ /* 0x000fe2000fffe0ff */
[----:B------:R-:W-:Y:S01]  /*55e0*/  @!P1 IADD3 R8, P0, PT, R16, 0x580, RZ ;  /* 0x0000058010089810 */ /* 0x000fe20007f1e0ff */
[----:B------:R-:W-:Y:S01]  /*55f0*/  @!UP0 UIADD3 UR8, UPT, UPT, UR21, 0xa00, URZ ;  /* 0x00000a0015088890 */ /* 0x000fe2000fffe0ff */
[----:B------:R-:W-:Y:S02]  /*5600*/  VOTEU.ALL UP0, P1 ;  /* 0x0000000000ff7886 */ /* 0x000fe40000800000 */
[----:B------:R-:W-:Y:S01]  /*5610*/  IMAD.U32 R10, RZ, RZ, UR5 ;  /* 0x00000005ff0a7e24 */ /* 0x000fe2000f8e00ff */
[----:B------:R-:W-:Y:S01]  /*5620*/  UMOV UR9, UR41 ;  /* 0x0000002900097c82 */ /* 0x000fe20008000000 */
[----:B------:R-:W-:Y:S01]  /*5630*/  IMAD.U32 R11, RZ, RZ, UR4 ;  /* 0x00000004ff0b7e24 */ /* 0x000fe2000f8e00ff */
[----:B------:R-:W-:Y:S01]  /*5640*/  UMOV UR11, UR43 ;  /* 0x0000002b000b7c82 */ /* 0x000fe20008000000 */
[----:B------:R-:W-:Y:S01]  /*5650*/  UMOV UR12, UR36 ;  /* 0x00000024000c7c82 */ /* 0x000fe20008000000 */
[----:B------:R-:W-:Y:S01]  /*5660*/  @!P1 R2UR UR4, R10 ;  /* 0x000000000a0492ca */ /* 0x000fe200000e0000 */
[----:B------:R-:W-:Y:S01]  /*5670*/  UPRMT UR6, UR52, 0x654, UR41 ;  /* 0x0000065434067896 */ /* 0x000fe20008000029 */
[----:B------:R-:W-:Y:S01]  /*5680*/  @!P1 R2UR UR5, R11 ;  /* 0x000000000b0592ca */ /* 0x000fe200000e0000 */
[----:B------:R-:W-:Y:S11]  /*5690*/  @!P1 IMAD.X R6, RZ, RZ, R17, P0 ;  /* 0x000000ffff069224 */ /* 0x000ff600000e0611 */
[----:B------:R-:W-:Y:S01]  /*56a0*/  @!UPT UIADD3 URZ, UPT, UPT, URZ, URZ, URZ ;  /* 0x000000fffffff290 */ /* 0x000fe2000fffe0ff */
[----:B------:R1:W-:Y:S01]  /*56b0*/  @!UP0 UTMALDG.3D [UR40], [UR4], desc[UR16] ;  /* 0x00001028040085b4 */ /* 0x0003e20008011000 */
[----:B------:R-:W-:Y:S05]  /*56c0*/  VOTEU.ALL UP0, P1 ;  /* 0x0000000000ff7886 */ /* 0x000fea0000800000 */
[----:B------:R1:W-:Y:S01]  /*56d0*/  @!UP0 UTMALDG.3D [UR8], [UR4], desc[UR16] ;  /* 0x00001008040085b4 */ /* 0x0003e20008011000 */
[----:B------:R1:W-:Y:S01]  /*56e0*/  @!P1 SYNCS.ARRIVE.TRANS64.RED.A0TR RZ, [UR21+0x60], R0 ;  /* 0x00006000ffff99a7 */ /* 0x0003e20008300415 */
[----:B------:R-:W-:Y:S01]  /*56f0*/  SYNCS.ARRIVE.TRANS64.RED.A1T0 RZ, [UR6], RZ ;  /* 0x000000ffffff79a7 */ /* 0x000fe20008100406 */
[----:B------:R-:W3:Y:S02]  /*5700*/  SYNCS.PHASECHK.TRANS64.TRYWAIT P2, [UR21+0x88], R9 ;  /* 0x00008809ff0075a7 */ /* 0x000ee40008041115 */
[----:B-1-3--:R-:W-:Y:S05]  /*5710*/  @!P2 BRA `(.L_x_99) ;  /* 0x0000004400b8a947 */ /* 0x00afea0003800000 */
.L_x_194:
        /* <DEDUP_REMOVED lines=10> */
[----:B------:R-:W-:Y:S02]  /*57c0*/  @!UP0 UIADD3 UR10, UPT, UPT, UR42, 0x50, URZ ;  /* 0x000000502a0a8890 */ /* 0x000fe4000fffe0ff */
[----:B------:R-:W-:Y:S01]  /*57d0*/  @!UP0 UIADD3 UR8, UPT, UPT, UR21, 0x1a00, URZ ;  /* 0x00001a0015088890 */ /* 0x000fe2000fffe0ff */
[----:B------:R-:W-:Y:S01]  /*57e0*/  IMAD.U32 R10, RZ, RZ, UR5 ;  /* 0x00000005ff0a7e24 */ /* 0x000fe2000f8e00ff */
[----:B------:R-:W-:Y:S01]  /*57f0*/  VOTEU.ALL UP0, P1 ;  /* 0x0000000000ff7886 */ /* 0x000fe20000800000 */
[----:B------:R-:W-:Y:S01]  /*5800*/  IMAD.U32 R11, RZ, RZ, UR4 ;  /* 0x00000004ff0b7e24 */ /* 0x000fe2000f8e00ff */
[----:B------:R-:W-:Y:S01]  /*5810*/  UMOV UR9, UR33 ;  /* 0x0000002100097c82 */ /* 0x000fe20008000000 */
[----:B------:R-:W-:Y:S01]  /*5820*/  UMOV UR11, UR43 ;  /* 0x0000002b000b7c82 */ /* 0x000fe20008000000 */
[----:B------:R-:W-:Y:S01]  /*5830*/  @!P1 R2UR UR4, R10 ;  /* 0x000000000a0492ca */ /* 0x000fe200000e0000 */
[----:B------:R-:W-:Y:S01]  /*5840*/  UMOV UR12, UR36 ;  /* 0x00000024000c7c82 */ /* 0x000fe20008000000 */
[----:B------:R-:W-:Y:S01]  /*5850*/  @!P1 R2UR UR5, R11 ;  /* 0x000000000b0592ca */ /* 0x000fe200000e0000 */
[----:B------:R-:W-:Y:S01]  /*5860*/  UPRMT UR6, UR52, 0x654, UR33 ;  /* 0x0000065434067896 */ /* 0x000fe20008000021 */
[----:B------:R-:W-:Y:S11]  /*5870*/  @!P1 IMAD.X R6, RZ, RZ, R17, P0 ;  /* 0x000000ffff069224 */ /* 0x000ff600000e0611 */
[----:B------:R1:W-:Y:S01]  /*5880*/  @!UP0 UTMALDG.3D [UR32], [UR4], desc[UR16] ;  /* 0x00001020040085b4 */ /* 0x0003e20008011000 */
[----:B------:R-:W-:Y:S05]  /*5890*/  VOTEU.ALL UP0, P1 ;  /* 0x0000000000ff7886 */ /* 0x000fea0000800000 */
[----:B------:R1:W-:Y:S01]  /*58a0*/  @!UP0 UTMALDG.3D [UR8], [UR4], desc[UR16] ;  /* 0x00001008040085b4 */ /* 0x0003e20008011000 */
[----:B------:R1:W-:Y:S01]  /*58b0*/  @!P1 SYNCS.ARRIVE.TRANS64.RED.A0TR RZ, [UR21+0x68], R0 ;  /* 0x00006800ffff99a7 */ /* 0x0003e20008300415 */
[----:B------:R-:W-:Y:S01]  /*58c0*/  SYNCS.ARRIVE.TRANS64.RED.A1T0 RZ, [UR6], RZ ;  /* 0x000000ffffff79a7 */ /* 0x000fe20008100406 */
[----:B------:R-:W3:Y:S02]  /*58d0*/  SYNCS.PHASECHK.TRANS64.TRYWAIT P2, [UR21+0x90], R9 ;  /* 0x00009009ff0075a7 */ /* 0x000ee40008041115 */
[----:B-1-3--:R-:W-:Y:S05]  /*58e0*/  @!P2 BRA `(.L_x_100) ;  /* 0x00000044005ca947 */ /* 0x00afea0003800000 */
.L_x_196:
        /* <DEDUP_REMOVED lines=9> */
[----:B------:R-:W-:Y:S01]  /*5980*/  VIADD R14, R14, 0x1 ;  /* 0x000000010e0e7836 */ /* 0x000fe20000000000 */
        /* <DEDUP_REMOVED lines=10> */
[----:B------:R-:W-:Y:S01]  /*5a30*/  UMOV UR12, UR36 ;  /* 0x00000024000c7c82 */ /* 0x000fe20008000000 */
[----:B------:R-:W-:Y:S11]  /*5a40*/  UPRMT UR6, UR52, 0x654, UR25 ;  /* 0x0000065434067896 */ /* 0x000ff60008000019 */
[----:B------:R1:W-:Y:S01]  /*5a50*/  @!UP0 UTMALDG.3D [UR24], [UR4], desc[UR16] ;  /* 0x00001018040085b4 */ /* 0x0003e20008011000 */
[----:B------:R-:W-:Y:S05]  /*5a60*/  VOTEU.ALL UP0, P1 ;  /* 0x0000000000ff7886 */ /* 0x000fea0000800000 */
[----:B------:R1:W-:Y:S01]  /*5a70*/  @!UP0 UTMALDG.3D [UR8], [UR4], desc[UR16] ;  /* 0x00001008040085b4 */ /* 0x0003e20008011000 */
[----:B------:R1:W-:Y:S01]  /*5a80*/  @!P1 SYNCS.ARRIVE.TRANS64.RED.A0TR RZ, [UR21+0x70], R0 ;  /* 0x00007000ffff99a7 */ /* 0x0003e20008300415 */
[----:B------:R-:W-:Y:S01]  /*5a90*/  SYNCS.ARRIVE.TRANS64.RED.A1T0 RZ, [UR6], RZ ;  /* 0x000000ffffff79a7 */ /* 0x000fe20008100406 */
[----:B------:R-:W3:Y:S02]  /*5aa0*/  SYNCS.PHASECHK.TRANS64.TRYWAIT P0, [UR21+0x98], R9 ;  /* 0x00009809ff0075a7 */ /* 0x000ee40008001115 */
[----:B-1-3--:R-:W-:Y:S05]  /*5ab0*/  @!P0 BRA `(.L_x_101) ;  /* 0x0000004400008947 */ /* 0x00afea0003800000 */
.L_x_198:
[----:B------:R-:W-:Y:S01]  /*5ac0*/  UPLOP3.LUT UP2, UPT, UPT, UPT, UPT, 0x80, 0x8 ;  /* 0x000000000008789c */ /* 0x000fe20003f4f070 */
[----:B------:R-:W-:Y:S01]  /*5ad0*/  @!P1 IADD3 R6, P0, PT, R16, 0x580, RZ ;  /* 0x0000058010069810 */ /* 0x000fe20007f1e0ff */
[----:B------:R-:W-:Y:S01]  /*5ae0*/  UMOV UR6, 0x0 ;  /* 0x0000000000067882 */ /* 0x000fe20000000000 */
[----:B------:R-:W-:Y:S01]  /*5af0*/  UMOV UR7, 0x10000000 ;  /* 0x1000000000077882 */ /* 0x000fe20000000000 */
[----:B------:R-:W-:Y:S01]  /*5b00*/  VOTEU.ALL UP0, P1 ;  /* 0x0000000000ff7886 */ /* 0x000fe20000800000 */
[----:B------:R-:W-:Y:S01]  /*5b10*/  @!P1 R2UR UR5, R6 ;  /* 0x00000000060592ca */ /* 0x000fe200000e0000 */
[----:B-1----:R-:W-:Y:S01]  /*5b20*/  @!P1 IMAD.X R0, RZ, RZ, R17, P0 ;  /* 0x000000ffff009224 */ /* 0x002fe200000e0611 */
[----:B------:R-:W-:Y:S01]  /*5b30*/  UMOV UR19, UR43 ;  /* 0x0000002b00137c82 */ /* 0x000fe20008000000 */
[----:B------:R-:W-:Y:S01]  /*5b40*/  UMOV UR20, UR36 ;  /* 0x0000002400147c82 */ /* 0x000fe20008000000 */
[----:B------:R-:W-:Y:S01]  /*5b50*/  @!UP0 UIADD3 UR18, UPT, UPT, UR42, 0x30, URZ ;  /* 0x000000302a128890 */ /* 0x000fe2000fffe0ff */
[----:B------:R-:W-:Y:S01]  /*5b60*/  R2UR UR24, R52 ;  /* 0x00000000341872ca */ /* 0x000fe200000e0000 */
[----:B------:R-:W-:Y:S01]  /*5b70*/  @!UP0 UIADD3 UR16, UPT, UPT, UR21, 0x3200, URZ ;  /* 0x0000320015108890 */ /* 0x000fe2000fffe0ff */
[----:B------:R-:W-:Y:S01]  /*5b80*/  @!P1 R2UR UR4, R0 ;  /* 0x00000000000492ca */ /* 0x000fe200000e0000 */
[----:B------:R-:W-:Y:S01]  /*5b90*/  @!UP0 UIADD3 UR17, UPT, UPT, UR21, 0x78, URZ ;  /* 0x0000007815118890 */ /* 0x000fe2000fffe0ff */
[----:B------:R-:W-:Y:S01]  /*5ba0*/  ISETP.NE.AND P0, PT, R14, 0x2, PT ;  /* 0x000000020e00780c */ /* 0x000fe20003f05270 */
[----:B------:R-:W-:Y:S01]  /*5bb0*/  @!UP0 UIADD3 UR10, UPT, UPT, UR42, 0x70, URZ ;  /* 0x000000702a0a8890 */ /* 0x000fe2000fffe0ff */
[----:B------:R-:W-:Y:S01]  /*5bc0*/  LOP3.LUT R15, R15, 0x1, RZ, 0x3c, !PT ;  /* 0x000000010f0f7812 */ /* 0x000fe200078e3cff */
[----:B------:R-:W-:Y:S01]  /*5bd0*/  @!UP0 UIADD3 UR8, UPT, UPT, UR21, 0x3a00, URZ ;  /* 0x00003a0015088890 */ /* 0x000fe2000fffe0ff */
[----:B------:R-:W-:Y:S01]  /*5be0*/  IMAD.U32 R8, RZ, RZ, UR5 ;  /* 0x00000005ff087e24 */ /* 0x000fe2000f8e00ff */
[----:B------:R-:W-:Y:S01]  /*5bf0*/  VOTEU.ALL UP0, P1 ;  /* 0x0000000000ff7886 */ /* 0x000fe20000800000 */
[----:B------:R-:W-:Y:S01]  /*5c00*/  UMOV UR11, UR43 ;  /* 0x0000002b000b7c82 */ /* 0x000fe20008000000 */
[----:B------:R-:W-:Y:S01]  /*5c10*/  UMOV UR12, UR36 ;  /* 0x00000024000c7c82 */ /* 0x000fe20008000000 */
[----:B------:R-:W-:Y:S01]  /*5c20*/  UMOV UR9, UR17 ;  /* 0x0000001100097c82 */ /* 0x000fe20008000000 */
[----:B------:R-:W-:Y:S01]  /*5c30*/  SEL R0, RZ, 0x1, P0 ;  /* 0x00000001ff007807 */ /* 0x000fe20000000000 */
[----:B------:R-:W-:Y:S01]  /*5c40*/  UIADD3 UR24, UPT, UPT, UR13, UR24, URZ ;  /* 0x000000180d187290 */ /* 0x000fe2000fffe0ff */
[----:B------:R-:W-:Y:S01]  /*5c50*/  IMAD.U32 R9, RZ, RZ, UR4 ;  /* 0x00000004ff097e24 */ /* 0x000fe2000f8e00ff */
[----:B------:R-:W-:Y:S01]  /*5c60*/  @!P1 R2UR UR4, R8 ;  /* 0x00000000080492ca */ /* 0x000fe200000e0000 */
[----:B------:R-:W-:Y:S01]  /*5c70*/  UMOV UR36, UR29 ;  /* 0x0000001d00247c82 */ /* 0x000fe20008000000 */
[----:B------:R-:W-:Y:S02]  /*5c80*/  LOP3.LUT R13, R13, R0, RZ, 0x3c, !PT ;  /* 0x000000000d0d7212 */ /* 0x000fe400078e3cff */
[----:B------:R-:W-:Y:S02]  /*5c90*/  @!P1 R2UR UR5, R9 ;  /* 0x00000000090592ca */ /* 0x000fe400000e0000 */
[----:B------:R-:W-:Y:S11]  /*5ca0*/  SEL R14, R14, RZ, P0 ;  /* 0x000000ff0e0e7207 */ /* 0x000ff60000000000 */
[----:B------:R1:W-:Y:S01]  /*5cb0*/  @!UP0 UTMALDG.3D [UR16], [UR4], desc[UR6] ;  /* 0x00000610040085b4 */ /* 0x0003e20008011000 */
[----:B------:R-:W-:Y:S05]  /*5cc0*/  VOTEU.ALL UP0, P1 ;  /* 0x0000000000ff7886 */ /* 0x000fea0000800000 */
[----:B------:R3:W-:Y:S01]  /*5cd0*/  @!UP0 UTMALDG.3D [UR8], [UR4], desc[UR6] ;  /* 0x00000608040085b4 */ /* 0x0007e20008011000 */
[----:B------:R3:W-:Y:S01]  /*5ce0*/  @!P1 SYNCS.ARRIVE.TRANS64.RED.A0TR RZ, [UR21+0x78], R7 ;  /* 0x00007807ffff99a7 */ /* 0x0007e20008300415 */
[----:B------:R-:W-:Y:S01]  /*5cf0*/  SYNCS.ARRIVE.TRANS64.RED.A1T0 RZ, [UR37], RZ ;  /* 0x000000ffffff79a7 */ /* 0x000fe20008100425 */
[----:B-1----:R-:W-:Y:S01]  /*5d00*/  UIADD3 UR20, UPT, UPT, UR14, UR63, URZ ;  /* 0x0000003f0e147290 */ /* 0x002fe2000fffe0ff */
[----:B------:R-:W-:Y:S11]  /*5d10*/  BRA.U UP1, `(.L_x_102) ;  /* 0xfffffff101047547 */ /* 0x000ff6000b83ffff */
[----:B------:R-:W-:-:S04]  /*5d20*/  SHF.L.U32 R2, R15, 0x1f, RZ ;  /* 0x0000001f0f027819 */ /* 0x000fc800000006ff */
[----:B------:R-:W1:Y:S02]  /*5d30*/  SYNCS.PHASECHK.TRANS64.TRYWAIT P0, [UR21+0x80], R2 ;  /* 0x00008002ff0075a7 */ /* 0x000e640008001115 */
[----:B-1----:R-:W-:Y:S05]  /*5d40*/  @!P0 BRA `(.L_x_103) ;  /* 0x0000004000748947 */ /* 0x002fea0003800000 */
.L_x_200:
[----:B------:R-:W4:Y:S02]  /*5d50*/  SYNCS.PHASECHK.TRANS64.TRYWAIT P0, [UR21+0x88], R2 ;  /* 0x00008802ff0075a7 */ /* 0x000f240008001115 */
[----:B----4-:R-:W-:Y:S05]  /*5d60*/  @!P0 BRA `(.L_x_104) ;  /* 0x0000004000848947 */ /* 0x010fea0003800000 */
.L_x_202:
[----:B------:R-:W4:Y:S02]  /*5d70*/  SYNCS.PHASECHK.TRANS64.TRYWAIT P0, [UR21+0x90], R2 ;  /* 0x00009002ff0075a7 */ /* 0x000f240008001115 */
[----:B----4-:R-:W-:Y:S05]  /*5d80*/  @!P0 BRA `(.L_x_105) ;  /* 0x0000004000948947 */ /* 0x010fea0003800000 */
.L_x_204:
[----:B-1----:R-:W-:-:S07]  /*5d90*/  MOV R0, UR21 ;  /* 0x0000001500007c02 */ /* 0x002fce0008000f00 */
.L_x_106:
[----:B-1----:R-:W-:-:S04]  /*5da0*/  SHF.L.U32 R2, R15, 0x1f, RZ ;  /* 0x0000001f0f027819 */ /* 0x002fc800000006ff */
[----:B------:R1:W4:Y:S03]  /*5db0*/  SYNCS.PHASECHK.TRANS64.TRYWAIT P0, [R0+URZ+0x98], R2 ;  /* 0x00009802000075a7 */ /* 0x00032600080011ff */
[----:B----4-:R-:W-:Y:S05]  /*5dc0*/  @!P0 NANOSLEEP.SYNCS 0x989680 ;  /* 0x009896800000895d */ /* 0x010fea0003900000 */
[----:B------:R-:W4:Y:S02]  /*5dd0*/  @!P0 SYNCS.PHASECHK.TRANS64 P0, [R0+URZ+0x98], R2 ;  /* 0x00009802000085a7 */ /* 0x000f2400080010ff */
[----:B--234-:R-:W-:Y:S05]  /*5de0*/  @P0 EXIT ;  /* 0x000000000000094d */ /* 0x01cfea0003800000 */
[----:B------:R-:W-:Y:S05]  /*5df0*/  BRA `(.L_x_106) ;  /* 0xfffffffc00e87947 */ /* 0x000fea000383ffff */
.L_x_91:
[----:B------:R-:W-:-:S06]  /*5e00*/  UISETP.GE.AND UP0, UPT, UR22, 0x4, UPT ;  /* 0x000000041600788c */ /* 0x000fcc000bf06270 */
[----:B------:R-:W-:-:S13]  /*5e10*/  PLOP3.LUT P0, PT, PT, PT, UP0, 0x80, 0x8 ;  /* 0x000000000008781c */ /* 0x000fda0003f0f008 */
[----:B-1----:R-:W-:Y:S05]  /*5e20*/  @!P0 EXIT ;  /* 0x000000000000894d */ /* 0x002fea0003800000 */
[----:B------:R-:W-:Y:S01]  /*5e30*/  BAR.SYNC.DEFER_BLOCKING 0x6, 0xa0 ;  /* 0x0182800000007b1d */ /* 0x000fe20000010000 */
[----:B------:R-:W-:Y:S01]  /*5e40*/  IMAD.SHL.U32 R49, R61, 0x10, RZ ;  /* 0x000000103d317824 */ /* 0x000fe200078e00ff */
[----:B------:R-:W-:Y:S01]  /*5e50*/  CS2R R58, SRZ ;  /* 0x00000000003a7805 */ /* 0x000fe2000001ff00 */
[----:B------:R-:W-:Y:S02]  /*5e60*/  IMAD.SHL.U32 R5, R51, 0x200, RZ ;  /* 0x0000020033057824 */ /* 0x000fe400078e00ff */
[----:B------:R-:W-:Y:S01]  /*5e70*/  IMAD.U32 R23, R61, 0x10000, RZ ;  /* 0x000100003d177824 */ /* 0x000fe200078e00ff */
[----:B------:R-:W-:Y:S01]  /*5e80*/  UMOV UR43, 0x400 ;  /* 0x00000400002b7882 */ /* 0x000fe20000000000 */
[----:B------:R-:W-:Y:S01]  /*5e90*/  LOP3.LUT R48, R49, 0x5b0, RZ, 0xc0, !PT ;  /* 0x000005b031307812 */ /* 0x000fe200078ec0ff */
[----:B------:R-:W-:Y:S01]  /*5ea0*/  ULEA UR43, UR52, UR43, 0x18 ;  /* 0x0000002b342b7291 */ /* 0x000fe2000f8ec0ff */
[----:B------:R-:W1:Y:S01]  /*5eb0*/  LDC.64 R44, c[0x0][0x888] ;  /* 0x00022200ff2c7b82 */ /* 0x000e620000000a00 */
[----:B------:R-:W-:Y:S01]  /*5ec0*/  IMAD.SHL.U32 R4, R61, 0x2, RZ ;  /* 0x000000023d047824 */ /* 0x000fe200078e00ff */
[----:B------:R-:W-:Y:S01]  /*5ed0*/  LOP3.LUT R48, R48, 0x200, R5, 0xf8, !PT ;  /* 0x0000020030307812 */ /* 0x000fe200078ef805 */
[----:B------:R-:W-:Y:S01]  /*5ee0*/  IMAD.SHL.U32 R5, R51, 0x200000, RZ ;  /* 0x0020000033057824 */ /* 0x000fe200078e00ff */
[C---:B------:R-:W-:Y:S01]  /*5ef0*/  LOP3.LUT R6, R49.reuse, 0x40, RZ, 0xc0, !PT ;  /* 0x0000004031067812 */ /* 0x040fe200078ec0ff */
[----:B------:R-:W-:Y:S01]  /*5f00*/  UIADD3 UR4, UPT, UPT, UR43, 0x200, URZ ;  /* 0x000002002b047890 */ /* 0x000fe2000fffe0ff */
[----:B------:R-:W-:Y:S01]  /*5f10*/  LOP3.LUT P0, RZ, R49, 0x40, RZ, 0xc0, !PT ;  /* 0x0000004031ff7812 */ /* 0x000fe2000780c0ff */
[----:B------:R-:W-:Y:S01]  /*5f20*/  IMAD.MOV.U32 R60, RZ, RZ, 0x1 ;  /* 0x00000001ff3c7424 */ /* 0x000fe200078e00ff */
[----:B------:R-:W2:Y:S01]  /*5f30*/  LDC.64 R46, c[0x0][0x890] ;  /* 0x00022400ff2e7b82 */ /* 0x000ea20000000a00 */
[----:B------:R-:W-:Y:S01]  /*5f40*/  LOP3.LUT R5, R5, 0x200000, RZ, 0xc0, !PT ;  /* 0x0020000005057812 */ /* 0x000fe200078ec0ff */
[----:B------:R-:W-:Y:S01]  /*5f50*/  IMAD.MOV.U32 R22, RZ, RZ, RZ ;  /* 0x000000ffff167224 */ /* 0x000fe200078e00ff */
[----:B------:R-:W-:Y:S01]  /*5f60*/  LOP3.LUT R4, R6, 0x8, R4, 0xf8, !PT ;  /* 0x0000000806047812 */ /* 0x000fe200078ef804 */
[----:B------:R-:W-:Y:S01]  /*5f70*/  IMAD.MOV.U32 R56, RZ, RZ, RZ ;  /* 0x000000ffff387224 */ /* 0x000fe200078e00ff */
[----:B------:R-:W-:Y:S01]  /*5f80*/  LOP3.LUT R23, R5, 0x400000, R23, 0xf8, !PT ;  /* 0x0040000005177812 */ /* 0x000fe200078ef817 */
[----:B------:R-:W-:Y:S01]  /*5f90*/  IMAD.U32 R53, RZ, RZ, UR4 ;  /* 0x00000004ff357e24 */ /* 0x000fe2000f8e00ff */
[----:B------:R-:W3:Y:S01]  /*5fa0*/  LDS R0, [UR43+0x160] ;  /* 0x0001602bff007984 */ /* 0x000ee20008000800 */
[----:B------:R-:W4:Y:S01]  /*5fb0*/  LDC.64 R42, c[0x0][0x8b0] ;  /* 0x00022c00ff2a7b82 */ /* 0x000f220000000a00 */
[----:B------:R-:W-:Y:S01]  /*5fc0*/  LOP3.LUT R48, R48, R4, RZ, 0xfc, !PT ;  /* 0x0000000430307212 */ /* 0x000fe200078efcff */
[----:B------:R-:W1:Y:S01]  /*5fd0*/  LDCU UR60, c[0x0][0x370] ;  /* 0x00006e00ff3c77ac */ /* 0x000e620008000800 */
[----:B------:R-:W-:Y:S01]  /*5fe0*/  LOP3.LUT R61, R61, 0x60, RZ, 0xc0, !PT ;  /* 0x000000603d3d7812 */ /* 0x000fe200078ec0ff */
[----:B------:R-:W1:Y:S04]  /*5ff0*/  LDCU UR42, c[0x0][0xb0c] ;  /* 0x00016180ff2a77ac */ /* 0x000e680008000800 */
[----:B------:R-:W1:Y:S01]  /*6000*/  LDC.64 R40, c[0x0][0x8a8] ;  /* 0x00022a00ff287b82 */ /* 0x000e620000000a00 */
[----:B------:R-:W1:Y:S01]  /*6010*/  LDCU UR39, c[0x0][0xb30] ;  /* 0x00016600ff2777ac */ /* 0x000e620008000800 */
[----:B------:R-:W1:Y:S01]  /*6020*/  LDCU.64 UR54, c[0x0][0x888] ;  /* 0x00011100ff3677ac */ /* 0x000e620008000a00 */
[----:B------:R-:W1:Y:S01]  /*6030*/  LDCU.64 UR40, c[0x0][0xb28] ;  /* 0x00016500ff2877ac */ /* 0x000e620008000a00 */
[----:B------:R-:W1:Y:S01]  /*6040*/  LDCU.128 UR56, c[0x0][0xb10] ;  /* 0x00016200ff3877ac */ /* 0x000e620008000c00 */
[----:B------:R-:W1:Y:S01]  /*6050*/  LDCU UR53, c[0x0][0x374] ;  /* 0x00006e80ff3577ac */ /* 0x000e620008000800 */
[----:B------:R-:W-:Y:S01]  /*6060*/  UMOV UR47, URZ ;  /* 0x000000ff002f7c82 */ /* 0x000fe20008000000 */
[----:B------:R-:W-:Y:S01]  /*6070*/  UMOV UR46, URZ ;  /* 0x000000ff002e7c82 */ /* 0x000fe20008000000 */
[----:B---3--:R-:W-:Y:S01]  /*6080*/  IMAD.IADD R23, R0, 0x1, R23 ;  /* 0x0000000100177824 */ /* 0x008fe200078e0217 */
[----:B--2---:R-:W-:-:S07]  /*6090*/  P2R R0, PR, RZ, 0x1 ;  /* 0x00000001ff007803 */ /* 0x004fce0000000000 */
.L_x_150:
[----:B------:R-:W-:Y:S02]  /*60a0*/  LEA R3, R56, UR43, 0x3 ;  /* 0x0000002b38037c11 */ /* 0x000fe4000f8e18ff */
[----:B------:R-:W-:Y:S02]  /*60b0*/  SHF.L.U32 R0, R58, 0x1f, RZ ;  /* 0x0000001f3a007819 */ /* 0x000fe400000006ff */
[----:B-1----:R-:W-:Y:S02]  /*60c0*/  LEA R4, R56, UR43, 0x4 ;  /* 0x0000002b38047c11 */ /* 0x002fe4000f8e20ff */
[----:B------:R-:W2:Y:S02]  /*60d0*/  SYNCS.PHASECHK.TRANS64.TRYWAIT P0, [R3+URZ+0xb0], R0 ;  /* 0x0000b000030075a7 */ /* 0x000ea400080011ff */
[----:B--2---:R-:W-:Y:S05]  /*60e0*/  @!P0 BRA `(.L_x_107) ;  /* 0x0000003c00d48947 */ /* 0x004fea0003800000 */
.L_x_205:
[----:B------:R-:W3:Y:S01]  /*60f0*/  LDS.128 R4, [R4+0x140] ;  /* 0x0001400004047984 */ /* 0x000ee20000000c00 */
[----:B------:R-:W-:Y:S01]  /*6100*/  UISETP.GE.AND UP0, UPT, UR45, 0x1, UPT ;  /* 0x000000012d00788c */ /* 0x000fe2000bf06270 */
[----:B------:R-:W-:Y:S01]  /*6110*/  @!PT LDS RZ, [RZ] ;  /* 0x00000000fffff984 */ /* 0x000fe20000000800 */
[----:B------:R-:W-:Y:S01]  /*6120*/  @!PT LDS RZ, [RZ] ;  /* 0x00000000fffff984 */ /* 0x000fe20000000800 */
[----:B------:R-:W-:Y:S01]  /*6130*/  @!PT LDS RZ, [RZ] ;  /* 0x00000000fffff984 */ /* 0x000fe20000000800 */
[----:B------:R-:W-:Y:S01]  /*6140*/  @!PT LDS RZ, [RZ] ;  /* 0x00000000fffff984 */ /* 0x000fe20000000800 */
[----:B------:R1:W-:Y:S06]  /*6150*/  MEMBAR.ALL.CTA ;  /* 0x0000000000007992 */ /* 0x0003ec0000008000 */
[----:B-1----:R-:W1:Y:S01]  /*6160*/  FENCE.VIEW.ASYNC.S ;  /* 0x00000000000073c6 */ /* 0x002e620000000000 */
[----:B---3--:R-:W-:Y:S11]  /*6170*/  LOP3.LUT P0, RZ, R6, 0x1, RZ, 0xc0, !PT ;  /* 0x0000000106ff7812 */ /* 0x008ff6000780c0ff */
[----:B------:R-:W-:Y:S02]  /*6180*/  @!UPT UIADD3 URZ, UPT, UPT, URZ, URZ, URZ ;  /* 0x000000fffffff290 */ /* 0x000fe4000fffe0ff */
[----:B-1----:R-:W-:Y:S01]  /*6190*/  VOTEU.ANY UP1, P0 ;  /* 0x0000000000ff7886 */ /* 0x002fe20000020100 */
[----:B------:R-:W-:Y:S01]  /*61a0*/  PLOP3.LUT P0, PT, PT, PT, UP1, 0x80, 0x8 ;  /* 0x000000000008781c */ /* 0x000fe20003f0f018 */
[----:B------:R-:W-:Y:S11]  /*61b0*/  UP2UR UR62, UPR, URZ, 0x2 ;  /* 0x00000002ff3e7883 */ /* 0x000ff60008000000 */
[----:B------:R-:W-:Y:S01]  /*61c0*/  @!UPT UIADD3 URZ, UPT, UPT, URZ, URZ, URZ ;  /* 0x000000fffffff290 */ /* 0x000fe2000fffe0ff */
[----:B--2---:R-:W-:Y:S02]  /*61d0*/  @P0 SHF.R.U32.HI R0, RZ, 0x10, R5 ;  /* 0x00000010ff000819 */ /* 0x004fe40000011605 */
        /* <DEDUP_REMOVED lines=12> */
[----:B------:R-:W2:Y:S01]  /*62a0*/  LDCU UR12, c[0x0][0xb20] ;  /* 0x00016400ff0c77ac */ /* 0x000ea20008000800 */
[----:B------:R-:W-:Y:S02]  /*62b0*/  UIMAD.WIDE.U32 UR4, UR53, UR59, URZ ;  /* 0x0000003b350472a5 */ /* 0x000fe4000f8e00ff */
[----:B------:R-:W-:Y:S02]  /*62c0*/  UIMAD.WIDE.U32 UR6, UR60, UR56, URZ ;  /* 0x000000383c0672a5 */ /* 0x000fe4000f8e00ff */
[----:B------:R-:W-:Y:S02]  /*62d0*/  UISETP.NE.AND UP0, UPT, UR58, 0x1, UPT ;  /* 0x000000013a00788c */ /* 0x000fe4000bf05270 */
[----:B------:R-:W-:Y:S02]  /*62e0*/  UIMAD.WIDE.U32 UR8, UR37, UR59, URZ ;  /* 0x0000003b250872a5 */ /* 0x000fe4000f8e00ff */
[----:B------:R-:W-:Y:S02]  /*62f0*/  UIMAD.WIDE.U32 UR10, UR38, UR56, URZ ;  /* 0x00000038260a72a5 */ /* 0x000fe4000f8e00ff */
[----:B------:R-:W-:Y:S02]  /*6300*/  UISETP.NE.AND UP1, UPT, UR42, 0x1, UPT ;  /* 0x000000012a00788c */ /* 0x000fe4000bf25270 */
[----:B------:R-:W-:Y:S01]  /*6310*/  UISETP.NE.AND UP2, UPT, UR45, 0x1, UPT ;  /* 0x000000012d00788c */ /* 0x000fe2000bf45270 */
[----:B------:R-:W-:Y:S02]  /*6320*/  UMOV UR4, UR5 ;  /* 0x0000000500047c82 */ /* 0x000fe40008000000 */
[----:B--2---:R-:W-:Y:S03]  /*6330*/  USHF.R.U32.HI UR5, URZ, UR12, UR4 ;  /* 0x0000000cff057299 */ /* 0x004fe60008011604 */
[----:B------:R-:W-:Y:S02]  /*6340*/  UMOV UR4, UR7 ;  /* 0x0000000700047c82 */ /* 0x000fe40008000000 */
[----:B------:R-:W-:Y:S02]  /*6350*/  USHF.R.U32.HI UR7, URZ, UR57, UR4 ;  /* 0x00000039ff077299 */ /* 0x000fe40008011604 */
[----:B------:R-:W-:Y:S02]  /*6360*/  USEL UR4, UR53, UR5, !UP0 ;  /* 0x0000000535047287 */ /* 0x000fe4000c000000 */
[----:B------:R-:W-:Y:S01]  /*6370*/  USEL UR7, UR60, UR7, !UP1 ;  /* 0x000000073c077287 */ /* 0x000fe2000c800000 */
[----:B------:R-:W-:Y:S01]  /*6380*/  UMOV UR5, UR9 ;  /* 0x0000000900057c82 */ /* 0x000fe20008000000 */
[----:B------:R-:W-:Y:S02]  /*6390*/  UIMAD.WIDE.U32 UR8, UR4, UR40, URZ ;  /* 0x00000028040872a5 */ /* 0x000fe4000f8e00ff */
[----:B------:R-:W-:Y:S03]  /*63a0*/  USHF.R.U32.HI UR6, URZ, UR12, UR5 ;  /* 0x0000000cff067299 */ /* 0x000fe60008011605 */
[----:B------:R-:W-:Y:S01]  /*63b0*/  UMOV UR5, UR11 ;  /* 0x0000000b00057c82 */ /* 0x000fe20008000000 */
[----:B------:R-:W-:Y:S02]  /*63c0*/  UIMAD.WIDE.U32 UR10, UR7, UR40, URZ ;  /* 0x00000028070a72a5 */ /* 0x000fe4000f8e00ff */
[----:B------:R-:W-:Y:S02]  /*63d0*/  USHF.R.U32.HI UR12, URZ, UR57, UR5 ;  /* 0x00000039ff0c7299 */ /* 0x000fe40008011605 */
[----:B------:R-:W-:Y:S01]  /*63e0*/  USEL UR6, UR37, UR6, !UP0 ;  /* 0x0000000625067287 */ /* 0x000fe2000c000000 */
[----:B------:R-:W-:Y:S02]  /*63f0*/  UMOV UR5, UR9 ;  /* 0x0000000900057c82 */ /* 0x000fe40008000000 */
[----:B------:R-:W-:Y:S01]  /*6400*/  UMOV UR10, UR11 ;  /* 0x0000000b000a7c82 */ /* 0x000fe20008000000 */
[----:B------:R-:W-:Y:S02]  /*6410*/  @UP2 USHF.R.U32.HI UR4, URZ, UR41, UR5 ;  /* 0x00000029ff042299 */ /* 0x000fe40008011605 */
[----:B------:R-:W-:Y:S02]  /*6420*/  @UP2 USHF.R.U32.HI UR7, URZ, UR41, UR10 ;  /* 0x00000029ff072299 */ /* 0x000fe4000801160a */
[----:B------:R-:W-:Y:S02]  /*6430*/  UIMAD UR4, UR45, UR4, URZ ;  /* 0x000000042d0472a4 */ /* 0x000fe4000f8e02ff */
        /* <DEDUP_REMOVED lines=8> */
[----:B------:R-:W-:Y:S02]  /*64c0*/  USEL UR11, UR6, UR4, !UP2 ;  /* 0x00000004060b7287 */ /* 0x000fe4000d000000 */
[----:B------:R-:W-:Y:S02]  /*64d0*/  UIADD3 UR8, UPT, UPT, -UR5, URZ, URZ ;  /* 0x000000ff05087290 */ /* 0x000fe4000fffe1ff */
[----:B------:R-:W-:Y:S01]  /*64e0*/  UIADD3 UR10, UPT, UPT, -UR11, URZ, URZ ;  /* 0x000000ff0b0a7290 */ /* 0x000fe2000fffe1ff */
[----:B------:R-:W-:Y:S01]  /*64f0*/  @!UP0 UMOV UR4, UR9 ;  /* 0x0000000900048c82 */ /* 0x000fe20008000000 */
[----:B------:R-:W-:Y:S02]  /*6500*/  UIADD3 UR9, UPT, UPT, -UR6, URZ, URZ ;  /* 0x000000ff06097290 */ /* 0x000fe4000fffe1ff */
[----:B------:R-:W-:Y:S02]  /*6510*/  @!UP0 USHF.R.U32.HI UR4, URZ, UR41, UR4 ;  /* 0x00000029ff048299 */ /* 0x000fe40008011604 */
[----:B------:R-:W-:Y:S02]  /*6520*/  UIMAD UR10, UR45, UR10, UR6 ;  /* 0x0000000a2d0a72a4 */ /* 0x000fe4000f8e0206 */
[----:B------:R-:W-:Y:S04]  /*6530*/  @!UP0 USEL UR4, UR5, UR4, !UP2 ;  /* 0x0000000405048287 */ /* 0x000fe8000d000000 */
[----:B------:R-:W-:Y:S02]  /*6540*/  @!UP0 UIMAD UR10, UR7, UR10, UR4 ;  /* 0x0000000a070a82a4 */ /* 0x000fe4000f8e0204 */
[----:B------:R-:W-:Y:S02]  /*6550*/  @!UP0 UIADD3 UR11, UPT, UPT, UR11, -UR4, URZ ;  /* 0x800000040b0b8290 */ /* 0x000fe4000fffe0ff */
[----:B------:R-:W-:Y:S02]  /*6560*/  UIMAD UR7, UR42, UR8, UR38 ;  /* 0x000000082a0772a4 */ /* 0x000fe4000f8e0226 */
[----:B------:R-:W-:Y:S02]  /*6570*/  @!UP0 UIMAD UR6, UR11, UR45, UR5 ;  /* 0x0000002d0b0682a4 */ /* 0x000fe4000f8e0205 */
[----:B------:R-:W-:Y:S01]  /*6580*/  UIMAD UR4, UR58, UR9, UR37 ;  /* 0x000000093a0472a4 */ /* 0x000fe2000f8e0225 */
[----:B------:R-:W-:Y:S02]  /*6590*/  @!UP0 UMOV UR5, UR10 ;  /* 0x0000000a00058c82 */ /* 0x000fe40008000000 */
[----:B------:R-:W-:Y:S02]  /*65a0*/  UIMAD UR38, UR5, UR42, UR7 ;  /* 0x0000002a052672a4 */ /* 0x000fe4000f8e0207 */
[----:B------:R-:W-:Y:S11]  /*65b0*/  UIMAD UR37, UR6, UR58, UR4 ;  /* 0x0000003a062572a4 */ /* 0x000ff6000f8e0204 */
[----:B------:R-:W-:Y:S01]  /*65c0*/  @!UPT UIADD3 URZ, UPT, UPT, URZ, URZ, URZ ;  /* 0x000000fffffff290 */ /* 0x000fe2000fffe0ff */
.L_x_108:
[----:B------:R-:W-:Y:S01]  /*65d0*/  UISETP.NE.AND UP0, UPT, UR39, 0x1, UPT ;  /* 0x000000012700788c */ /* 0x000fe2000bf05270 */
[----:B------:R-:W-:Y:S01]  /*65e0*/  LOP3.LUT P0, RZ, R53, 0x90, RZ, 0xc0, !PT ;  /* 0x0000009035ff7812 */ /* 0x000fe2000780c0ff */
[----:B------:R-:W-:Y:S01]  /*65f0*/  USHF.L.U32 UR50, UR20, 0x6, URZ ;  /* 0x0000000614327899 */ /* 0x000fe200080006ff */
[----:B------:R-:W-:Y:S01]  /*6600*/  BSSY.RECONVERGENT B6, `(.L_x_109) ;  /* 0x0000034000067945 */ /* 0x000fe20003800200 */
[----:B------:R-:W-:Y:S01]  /*6610*/  USHF.L.U32 UR49, UR24, 0x7, URZ ;  /* 0x0000000718317899 */ /* 0x000fe200080006ff */
[----:B------:R-:W-:Y:S06]  /*6620*/  IADD3 R56, PT, PT, R56, 0x1, RZ ;  /* 0x0000000138387810 */ /* 0x000fec0007ffe0ff */
[----:B------:R-:W2:Y:S01]  /*6630*/  @!UP0 LDCU.128 UR12, c[0x0][0xb10] ;  /* 0x00016200ff0c87ac */ /* 0x000ea20008000c00 */
[----:B------:R-:W3:Y:S01]  /*6640*/  @!UP0 LDCU UR5, c[0x0][0xb0c] ;  /* 0x00016180ff0587ac */ /* 0x000ee20008000800 */
[----:B------:R-:W4:Y:S01]  /*6650*/  @!UP0 LDCU UR10, c[0x0][0xb20] ;  /* 0x00016400ff0a87ac */ /* 0x000f220008000800 */
[----:B--2---:R-:W-:Y:S02]  /*6660*/  UIMAD.WIDE.U32 UR8, UR38, UR12, URZ ;  /* 0x0000000c260872a5 */ /* 0x004fe4000f8e00ff */
[----:B------:R-:W-:Y:S02]  /*6670*/  UIMAD.WIDE.U32 UR6, UR37, UR15, URZ ;  /* 0x0000000f250672a5 */ /* 0x000fe4000f8e00ff */
[----:B------:R-:W-:Y:S03]  /*6680*/  @!UP0 UISETP.NE.AND UP1, UPT, UR14, 0x1, UPT ;  /* 0x000000010e00888c */ /* 0x000fe6000bf25270 */
[----:B------:R-:W-:Y:S01]  /*6690*/  @!UP0 UMOV UR4, UR9 ;  /* 0x0000000900048c82 */ /* 0x000fe20008000000 */
[----:B---3--:R-:W-:Y:S02]  /*66a0*/  @!UP0 UISETP.NE.AND UP2, UPT, UR5, 0x1, UPT ;  /* 0x000000010500888c */ /* 0x008fe4000bf45270 */
[----:B------:R-:W-:Y:S01]  /*66b0*/  @!UP0 USHF.R.U32.HI UR4, URZ, UR13, UR4 ;  /* 0x0000000dff048299 */ /* 0x000fe20008011604 */
[----:B------:R-:W-:Y:S02]  /*66c0*/  @!UP0 UMOV UR6, UR7 ;  /* 0x0000000700068c82 */ /* 0x000fe40008000000 */
[----:B----4-:R-:W-:Y:S02]  /*66d0*/  @!UP0 USHF.R.U32.HI UR6, URZ, UR10, UR6 ;  /* 0x0000000aff068299 */ /* 0x010fe40008011606 */
[----:B------:R-:W-:Y:S02]  /*66e0*/  @!UP0 USEL UR7, UR38, UR4, !UP2 ;  /* 0x0000000426078287 */ /* 0x000fe4000d000000 */
[----:B------:R-:W-:Y:S04]  /*66f0*/  @!UP0 USEL UR6, UR37, UR6, !UP1 ;  /* 0x0000000625068287 */ /* 0x000fe8000c800000 */
[----:B------:R-:W-:Y:S02]  /*6700*/  @!UP0 UIADD3 UR4, UPT, UPT, -UR7, UR6, URZ ;  /* 0x0000000607048290 */ /* 0x000fe4000fffe1ff */
[----:B------:R-:W-:Y:S02]  /*6710*/  @!UP0 UIADD3 UR6, UPT, UPT, UR7, -UR6, URZ ;  /* 0x8000000607068290 */ /* 0x000fe4000fffe0ff */
[----:B------:R-:W-:Y:S02]  /*6720*/  @!UP0 UIMAD UR38, UR4, UR5, UR38 ;  /* 0x00000005042682a4 */ /* 0x000fe4000f8e0226 */
[----:B------:R-:W-:Y:S01]  /*6730*/  @!UP0 UIMAD UR37, UR6, UR14, UR37 ;  /* 0x0000000e062582a4 */ /* 0x000fe2000f8e0225 */
[----:B------:R-:W-:Y:S11]  /*6740*/  @!P0 BRA `(.L_x_110) ;  /* 0x00000000007c8947 */ /* 0x000ff60003800000 */
[----:B------:R-:W2:Y:S01]  /*6750*/  LDCU.64 UR8, c[0x4][0x80] ;  /* 0x01001000ff0877ac */ /* 0x000ea20008000a00 */
[----:B------:R-:W-:Y:S01]  /*6760*/  MOV R2, 0x0 ;  /* 0x0000000000027802 */ /* 0x000fe20000000f00 */
[----:B------:R-:W-:Y:S02]  /*6770*/  HFMA2 R12, -RZ, RZ, 0, 5.9604644775390625e-08 ;  /* 0x00000001ff0c7431 */ /* 0x000fe400000001ff */
[----:B------:R-:W-:Y:S01]  /*6780*/  IMAD.MOV.U32 R8, RZ, RZ, 0x70 ;  /* 0x00000070ff087424 */ /* 0x000fe200078e00ff */
[----:B------:R3:W4:Y:S01]  /*6790*/  LDC.64 R14, c[0x4][R2] ;  /* 0x01000000020e7b82 */ /* 0x0007220000000a00 */
[----:B------:R-:W1:Y:S01]  /*67a0*/  LDCU.64 UR6, c[0x4][0x88] ;  /* 0x01001100ff0677ac */ /* 0x000e620008000a00 */
[----:B------:R-:W-:Y:S01]  /*67b0*/  IMAD.MOV.U32 R13, RZ, RZ, RZ ;  /* 0x000000ffff0d7224 */ /* 0x000fe200078e00ff */
[----:B------:R-:W1:Y:S01]  /*67c0*/  LDCU.64 UR4, c[0x4][0x8] ;  /* 0x01000100ff0477ac */ /* 0x000e620008000a00 */
[----:B--2---:R-:W-:Y:S01]  /*67d0*/  MOV R5, UR9 ;  /* 0x0000000900057c02 */ /* 0x004fe20008000f00 */
[----:B------:R-:W-:Y:S01]  /*67e0*/  IMAD.U32 R4, RZ, RZ, UR8 ;  /* 0x00000008ff047e24 */ /* 0x000fe2000f8e00ff */
[----:B-1----:R-:W-:Y:S01]  /*67f0*/  MOV R7, UR7 ;  /* 0x0000000700077c02 */ /* 0x002fe20008000f00 */
[----:B------:R-:W-:Y:S01]  /*6800*/  IMAD.U32 R6, RZ, RZ, UR6 ;  /* 0x00000006ff067e24 */ /* 0x000fe2000f8e00ff */
[----:B------:R-:W-:Y:S01]  /*6810*/  MOV R11, UR5 ;  /* 0x00000005000b7c02 */ /* 0x000fe20008000f00 */
[----:B------:R-:W-:Y:S02]  /*6820*/  IMAD.U32 R10, RZ, RZ, UR4 ;  /* 0x00000004ff0a7e24 */ /* 0x000fe4000f8e00ff */
[----:B------:R-:W-:Y:S07]  /*6830*/  LEPC R20, `(.L_x_111) ;  /* 0x000000001014794e */ /* 0x000fee0000000000 */
[----:B---345:R-:W-:Y:S05]  /*6840*/  CALL.ABS.NOINC R14 ;  /* 0x000000000e007343 */ /* 0x038fea0003c00000 */
.L_x_111:
[----:B------:R-:W1:Y:S01]  /*6850*/  LDCU.64 UR8, c[0x4][0x80] ;  /* 0x01001000ff0877ac */ /* 0x000e620008000a00 */
[----:B------:R-:W2:Y:S01]  /*6860*/  LDC.64 R2, c[0x4][R2] ;  /* 0x0100000002027b82 */ /* 0x000ea20000000a00 */
[----:B------:R-:W-:Y:S02]  /*6870*/  HFMA2 R12, -RZ, RZ, 0, 5.9604644775390625e-08 ;  /* 0x00000001ff0c7431 */ /* 0x000fe400000001ff */
[----:B------:R-:W-:Y:S02]  /*6880*/  IMAD.MOV.U32 R8, RZ, RZ, 0x70 ;  /* 0x00000070ff087424 */ /* 0x000fe400078e00ff */
[----:B------:R-:W-:Y:S01]  /*6890*/  IMAD.MOV.U32 R13, RZ, RZ, RZ ;  /* 0x000000ffff0d7224 */ /* 0x000fe200078e00ff */
[----:B------:R-:W3:Y:S01]  /*68a0*/  LDCU.64 UR6, c[0x4][0x88] ;  /* 0x01001100ff0677ac */ /* 0x000ee20008000a00 */
[----:B------:R-:W4:Y:S01]  /*68b0*/  LDCU.64 UR4, c[0x4][0x8] ;  /* 0x01000100ff0477ac */ /* 0x000f220008000a00 */
[----:B-1----:R-:W-:Y:S02]  /*68c0*/  MOV R4, UR8 ;  /* 0x0000000800047c02 */ /* 0x002fe40008000f00 */
[----:B------:R-:W-:Y:S02]  /*68d0*/  MOV R5, UR9 ;  /* 0x0000000900057c02 */ /* 0x000fe40008000f00 */
[----:B---3--:R-:W-:Y:S01]  /*68e0*/  MOV R7, UR7 ;  /* 0x0000000700077c02 */ /* 0x008fe20008000f00 */
[----:B------:R-:W-:Y:S01]  /*68f0*/  IMAD.U32 R6, RZ, RZ, UR6 ;  /* 0x00000006ff067e24 */ /* 0x000fe2000f8e00ff */
[----:B----4-:R-:W-:Y:S01]  /*6900*/  MOV R11, UR5 ;  /* 0x00000005000b7c02 */ /* 0x010fe20008000f00 */
[----:B------:R-:W-:Y:S02]  /*6910*/  IMAD.U32 R10, RZ, RZ, UR4 ;  /* 0x00000004ff0a7e24 */ /* 0x000fe4000f8e00ff */
[----:B------:R-:W-:Y:S07]  /*6920*/  LEPC R20, `(.L_x_110) ;  /* 0x000000001014794e */ /* 0x000fee0000000000 */
[----:B--2---:R-:W-:Y:S05]  /*6930*/  CALL.ABS.NOINC R2 ;  /* 0x0000000002007343 */ /* 0x004fea0003c00000 */
.L_x_110:
[----:B------:R-:W-:Y:S05]  /*6940*/  BSYNC.RECONVERGENT B6 ;  /* 0x0000000000067941 */ /* 0x000fea0003800200 */
.L_x_109:
[----:B------:R-:W-:Y:S02]  /*6950*/  ISETP.NE.U32.AND P0, PT, RZ, UR54, PT ;  /* 0x00000036ff007c0c */ /* 0x000fe4000bf05070 */
[C---:B------:R-:W-:Y:S02]  /*6960*/  ISETP.NE.U32.AND P1, PT, R46.reuse, RZ, PT ;  /* 0x000000ff2e00720c */ /* 0x040fe40003f25070 */
[----:B------:R-:W-:Y:S02]  /*6970*/  ISETP.NE.U32.AND P4, PT, R46, RZ, PT ;  /* 0x000000ff2e00720c */ /* 0x000fe40003f85070 */
[----:B------:R-:W-:Y:S02]  /*6980*/  ISETP.NE.AND.EX P0, PT, RZ, UR55, PT, P0 ;  /* 0x00000037ff007c0c */ /* 0x000fe4000bf05300 */
[C---:B------:R-:W-:Y:S02]  /*6990*/  ISETP.NE.AND.EX P1, PT, R47.reuse, RZ, PT, P1 ;  /* 0x000000ff2f00720c */ /* 0x040fe40003f25310 */
[----:B------:R-:W-:Y:S02]  /*69a0*/  ISETP.NE.AND.EX P4, PT, R47, RZ, P0, P4 ;  /* 0x000000ff2f00720c */ /* 0x000fe40000785340 */
[----:B------:R-:W-:Y:S02]  /*69b0*/  ISETP.NE.U32.AND P5, PT, R42, RZ, PT ;  /* 0x000000ff2a00720c */ /* 0x000fe40003fa5070 */
[----:B------:R-:W-:Y:S02]  /*69c0*/  ISETP.NE.U32.AND P3, PT, RZ, UR54, PT ;  /* 0x00000036ff007c0c */ /* 0x000fe4000bf65070 */
[----:B------:R-:W-:Y:S02]  /*69d0*/  PLOP3.LUT P2, PT, PT, PT, PT, 0x8, 0x80 ;  /* 0x000000000080781c */ /* 0x000fe40003f4e170 */
[----:B------:R-:W-:Y:S02]  /*69e0*/  ISETP.NE.AND.EX P5, PT, R43, RZ, PT, P5 ;  /* 0x000000ff2b00720c */ /* 0x000fe40003fa5350 */
[----:B------:R-:W-:Y:S03]  /*69f0*/  ISETP.NE.AND.EX P3, PT, RZ, UR55, PT, P3 ;  /* 0x00000037ff007c0c */ /* 0x000fe6000bf65330 */
[----:B------:R-:W-:Y:S01]  /*6a00*/  @!P4 PLOP3.LUT P2, PT, P1, PT, PT, 0x80, 0x8 ;  /* 0x000000000008c81c */ /* 0x000fe20000f4f070 */
[----:B------:R-:W-:Y:S01]  /*6a10*/  @!UPT UIADD3 URZ, UPT, UPT, URZ, URZ, URZ ;  /* 0x000000fffffff290 */ /* 0x000fe2000fffe0ff */
[----:B------:R-:W-:Y:S11]  /*6a20*/  @!P1 BRA `(.L_x_112) ;  /* 0x0000000000309947 */ /* 0x000ff60003800000 */
[----:B------:R-:W-:Y:S01]  /*6a30*/  ISETP.NE.U32.AND P0, PT, R44, RZ, PT ;  /* 0x000000ff2c00720c */ /* 0x000fe20003f05070 */
[----:B------:R-:W2:Y:S01]  /*6a40*/  LDCU.64 UR4, c[0x0][0x358] ;  /* 0x00006b00ff0477ac */ /* 0x000ea20008000a00 */
[----:B------:R-:W-:Y:S02]  /*6a50*/  IMAD.MOV.U32 R50, RZ, RZ, 0x1 ;  /* 0x00000001ff327424 */ /* 0x000fe400078e00ff */
[----:B------:R-:W-:Y:S11]  /*6a60*/  ISETP.NE.AND.EX P0, PT, R45, RZ, PT, P0 ;  /* 0x000000ff2d00720c */ /* 0x000ff60003f05300 */
[----:B------:R-:W-:Y:S02]  /*6a70*/  @!UPT UIADD3 URZ, UPT, UPT, URZ, URZ, URZ ;  /* 0x000000fffffff290 */ /* 0x000fe4000fffe0ff */
[----:B------:R-:W3:Y:S01]  /*6a80*/  @P0 LDC.64 R2, c[0x0][0x888] ;  /* 0x00022200ff020b82 */ /* 0x000ee20000000a00 */
[----:B-1----:R-:W-:Y:S04]  /*6a90*/  @P0 IMAD R0, R46, UR36, RZ ;  /* 0x000000242e000c24 */ /* 0x002fe8000f8e02ff */
[----:B---3--:R-:W-:Y:S04]  /*6aa0*/  @P0 IMAD.WIDE R2, R0, 0x4, R2 ;  /* 0x0000000400020825 */ /* 0x008fe800078e0202 */
[----:B------:R-:W-:Y:S01]  /*6ab0*/  HFMA2 R0, -RZ, RZ, 0, 5.9604644775390625e-08 ;  /* 0x00000001ff007431 */ /* 0x000fe200000001ff */
[----:B--2--5:R2:W5:Y:S04]  /*6ac0*/  @P0 LDG.E R27, desc[UR4][R2.64] ;  /* 0x00000004021b0981 */ /* 0x024568000c1e1900 */
[----:B------:R-:W-:Y:S01]  /*6ad0*/  @!P0 PRMT R50, R0, 0x7610, R50 ;  /* 0x0000761000328816 */ /* 0x000fe20000000032 */
[----:B--2---:R-:W3:Y:S06]  /*6ae0*/  @!P0 LDC R27, c[0x0][0x880] ;  /* 0x00022000ff1b8b82 */ /* 0x004eec0000000800 */
.L_x_112:
[----:B------:R-:W-:Y:S05]  /*6af0*/  @!P5 BRA `(.L_x_113) ;  /* 0x000000000024d947 */ /* 0x000fea0003800000 */
[----:B------:R-:W-:Y:S01]  /*6b00*/  ISETP.NE.U32.AND P0, PT, R40, RZ, PT ;  /* 0x000000ff2800720c */ /* 0x000fe20003f05070 */
[----:B------:R-:W2:Y:S03]  /*6b10*/  LDCU.64 UR4, c[0x0][0x358] ;  /* 0x00006b00ff0477ac */ /* 0x000ea60008000a00 */
[----:B------:R-:W-:Y:S11]  /*6b20*/  ISETP.NE.AND.EX P0, PT, R41, RZ, PT, P0 ;  /* 0x000000ff2900720c */ /* 0x000ff60003f05300 */
[----:B------:R-:W-:Y:S02]  /*6b30*/  @!UPT UIADD3 URZ, UPT, UPT, URZ, URZ, URZ ;  /* 0x000000fffffff290 */ /* 0x000fe4000fffe0ff */
[----:B------:R-:W4:Y:S01]  /*6b40*/  @P0 LDC.64 R2, c[0x0][0x8a8] ;  /* 0x00022a00ff020b82 */ /* 0x000f220000000a00 */
[----:B-1----:R-:W-:Y:S04]  /*6b50*/  @P0 IMAD R0, R42, UR36, RZ ;  /* 0x000000242a000c24 */ /* 0x002fe8000f8e02ff */
[----:B----4-:R-:W-:Y:S05]  /*6b60*/  @P0 IMAD.WIDE R2, R0, 0x4, R2 ;  /* 0x0000000400020825 */ /* 0x010fea00078e0202 */
[----:B--2--5:R2:W5:Y:S02]  /*6b70*/  @P0 LDG.E R24, desc[UR4][R2.64] ;  /* 0x0000000402180981 */ /* 0x024564000c1e1900 */
[----:B--2---:R-:W4:Y:S02]  /*6b80*/  @!P0 LDC R24, c[0x0][0x8a0] ;  /* 0x00022800ff188b82 */ /* 0x004f240000000800 */
.L_x_113:
[----:B---3-5:R-:W-:Y:S01]  /*6b90*/  FSETP.NEU.AND P0, PT, R27, RZ, PT ;  /* 0x000000ff1b00720b */ /* 0x028fe20003f0d000 */
[----:B------:R-:W-:Y:S01]  /*6ba0*/  IMAD.SHL.U32 R57, R48, 0x2, RZ ;  /* 0x0000000230397824 */ /* 0x000fe200078e00ff */
[----:B------:R-:W-:Y:S01]  /*6bb0*/  SEL R3, RZ, 0xffffffff, P3 ;  /* 0xffffffffff037807 */ /* 0x000fe20001800000 */
[----:B------:R-:W-:Y:S01]  /*6bc0*/  BSSY B1, `(.L_x_114) ;  /* 0x0000033000017945 */ /* 0x000fe20003800000 */
[----:B------:R-:W-:Y:S01]  /*6bd0*/  @!P4 LOP3.LUT P3, RZ, R50, 0xff, RZ, 0xc0, !PT ;  /* 0x000000ff32ffc812 */ /* 0x000fe2000786c0ff */
[----:B------:R-:W-:Y:S01]  /*6be0*/  IMAD.MOV.U32 R64, RZ, RZ, 0x1 ;  /* 0x00000001ff407424 */ /* 0x000fe200078e00ff */
[----:B-1----:R-:W-:Y:S01]  /*6bf0*/  @!P4 SEL R0, RZ, 0xffffffff, P0 ;  /* 0xffffffffff00c807 */ /* 0x002fe20000000000 */
[----:B------:R-:W-:Y:S01]  /*6c00*/  IMAD R25, R22, 0x40, R23 ;  /* 0x0000004016197824 */ /* 0x000fe200078e0217 */
[----:B------:R-:W-:Y:S01]  /*6c10*/  LOP3.LUT R60, R60, 0x1, RZ, 0x3c, !PT ;  /* 0x000000013c3c7812 */ /* 0x000fe200078e3cff */
[----:B------:R-:W-:Y:S01]  /*6c20*/  IMAD.MOV.U32 R26, RZ, RZ, RZ ;  /* 0x000000ffff1a7224 */ /* 0x000fe200078e00ff */
[----:B------:R-:W-:Y:S02]  /*6c30*/  @P2 SEL R0, R3, R0, !P3 ;  /* 0x0000000003002207 */ /* 0x000fe40005800000 */
[----:B------:R-:W-:Y:S02]  /*6c40*/  CS2R R38, SRZ ;  /* 0x0000000000267805 */ /* 0x000fe4000001ff00 */
[----:B------:R-:W-:Y:S02]  /*6c50*/  LEA R54, R22, UR43, 0x3 ;  /* 0x0000002b16367c11 */ /* 0x000fe4000f8e18ff */
[----:B------:R-:W-:Y:S02]  /*6c60*/  CS2R R36, SRZ ;  /* 0x0000000000247805 */ /* 0x000fe4000001ff00 */
[----:B------:R-:W-:Y:S02]  /*6c70*/  @!P4 LOP3.LUT R0, R0, 0x1, RZ, 0xc0, !PT ;  /* 0x000000010000c812 */ /* 0x000fe400078ec0ff */
[----:B------:R-:W-:Y:S02]  /*6c80*/  CS2R R30, SRZ ;  /* 0x00000000001e7805 */ /* 0x000fe4000001ff00 */
[----:B------:R-:W-:Y:S02]  /*6c90*/  SEL R2, RZ, 0xffffffff, P0 ;  /* 0xffffffffff027807 */ /* 0x000fe40000000000 */
[----:B------:R-:W-:Y:S02]  /*6ca0*/  CS2R R28, SRZ ;  /* 0x00000000001c7805 */ /* 0x000fe4000001ff00 */
[----:B------:R-:W-:Y:S01]  /*6cb0*/  ISETP.NE.U32.OR P6, PT, R0, 0x1, P4 ;  /* 0x000000010000780c */ /* 0x000fe200027c5470 */
[----:B------:R-:W-:Y:S01]  /*6cc0*/  VIADD R63, R57, UR43 ;  /* 0x0000002b393f7c36 */ /* 0x000fe20008000000 */
[----:B------:R-:W-:Y:S02]  /*6cd0*/  LOP3.LUT P4, R55, R50, 0xff, RZ, 0xc0, !PT ;  /* 0x000000ff32377812 */ /* 0x000fe4000788c0ff */
[----:B------:R-:W-:Y:S02]  /*6ce0*/  P2R R62, PR, RZ, 0x40 ;  /* 0x00000040ff3e7803 */ /* 0x000fe40000000000 */
[----:B------:R-:W-:Y:S04]  /*6cf0*/  @P1 SEL R2, R3, R2, !P4 ;  /* 0x0000000203021207 */ /* 0x000fe80006000000 */
[----:B------:R-:W-:Y:S03]  /*6d00*/  LOP3.LUT R2, R2, 0x1, RZ, 0xc0, !PT ;  /* 0x0000000102027812 */ /* 0x000fe600078ec0ff */
[----:B------:R-:W-:Y:S02]  /*6d10*/  @P6 SHF.L.U32 R0, R60, 0x1f, RZ ;  /* 0x0000001f3c006819 */ /* 0x000fe400000006ff */
[----:B------:R-:W-:Y:S02]  /*6d20*/  ISETP.NE.U32.AND P5, PT, R2, 0x1, PT ;  /* 0x000000010200780c */ /* 0x000fe40003fa5070 */
[----:B------:R1:W2:Y:S02]  /*6d30*/  @P6 SYNCS.PHASECHK.TRANS64.TRYWAIT P3, [UR43+0x60], R0 ;  /* 0x00006000ff0065a7 */ /* 0x0002a4000806112b */
[----:B------:R-:W-:Y:S02]  /*6d40*/  P2R R65, PR, RZ, 0x20 ;  /* 0x00000020ff417803 */ /* 0x000fe40000000000 */
[----:B-1----:R-:W-:Y:S04]  /*6d50*/  SHF.L.U32 R0, R59, 0x1f, RZ ;  /* 0x0000001f3b007819 */ /* 0x002fe800000006ff */
[----:B------:R1:W3:Y:S01]  /*6d60*/  SYNCS.PHASECHK.TRANS64.TRYWAIT P2, [R54+URZ+0xd0], R0 ;  /* 0x0000d000360075a7 */ /* 0x0002e200080411ff */
[----:B--2---:R-:W-:Y:S01]  /*6d70*/  @P6 SEL R64, RZ, 0x1, !P3 ;  /* 0x00000001ff406807 */ /* 0x004fe20005800000 */
[----:B-1----:R-:W-:Y:S06]  /*6d80*/  @!P6 BRA `(.L_x_115) ;  /* 0x000000000058e947 */ /* 0x002fec0003800000 */
[----:B------:R-:W-:Y:S01]  /*6d90*/  VIADD R2, R63, 0x200 ;  /* 0x000002003f027836 */ /* 0x000fe20000000000 */
[----:B------:R-:W-:Y:S01]  /*6da0*/  LOP3.LUT P6, RZ, R49, 0x40, RZ, 0xc0, !PT ;  /* 0x0000004031ff7812 */ /* 0x000fe200078cc0ff */
[----:B------:R-:W-:Y:S01]  /*6db0*/  BSSY B0, `(.L_x_116) ;  /* 0x000000e000007945 */ /* 0x000fe20003800000 */
[----:B------:R-:W-:Y:S01]  /*6dc0*/  ISETP.NE.AND P1, PT, R64, RZ, PT ;  /* 0x000000ff4000720c */ /* 0x000fe20003f25270 */
[----:B------:R-:W-:Y:S01]  /*6dd0*/  @P5 VIADD R4, R63, 0x210 ;  /* 0x000002103f045836 */ /* 0x000fe20000000000 */
[----:B------:R-:W-:Y:S01]  /*6de0*/  PLOP3.LUT P0, PT, PT, PT, PT, 0x8, 0x80 ;  /* 0x000000000080781c */ /* 0x000fe20003f0e170 */
[----:B------:R-:W-:Y:S01]  /*6df0*/  IMAD.MOV.U32 R39, RZ, RZ, RZ ;  /* 0x000000ffff277224 */ /* 0x000fe200078e00ff */
[----:B------:R-:W-:Y:S02]  /*6e00*/  @P5 PLOP3.LUT P0, PT, P6, PT, PT, 0x80, 0x8 ;  /* 0x000000000008581c */ /* 0x000fe4000370f070 */
[----:B------:R-:W-:Y:S02]  /*6e10*/  CS2R R36, SRZ ;  /* 0x0000000000247805 */ /* 0x000fe4000001ff00 */
[----:B------:R-:W-:Y:S02]  /*6e20*/  CS2R R30, SRZ ;  /* 0x00000000001e7805 */ /* 0x000fe4000001ff00 */
[----:B------:R-:W-:Y:S07]  /*6e30*/  CS2R R28, SRZ ;  /* 0x00000000001c7805 */ /* 0x000fee000001ff00 */
[----:B------:R-:W-:Y:S01]  /*6e40*/  @P0 VIADD R4, R2, 0xfffffff0 ;  /* 0xfffffff002040836 */ /* 0x000fe20000000000 */
[----:B------:R-:W-:Y:S06]  /*6e50*/  @P1 BRA `(.L_x_117) ;  /* 0x00000000000c1947 */ /* 0x000fec0003800000 */
[----:B------:R-:W-:Y:S04]  /*6e60*/  SHF.L.U32 R3, R60, 0x1f, RZ ;  /* 0x0000001f3c037819 */ /* 0x000fe800000006ff */
[----:B------:R-:W1:Y:S02]  /*6e70*/  SYNCS.PHASECHK.TRANS64.TRYWAIT P0, [UR43+0x60], R3 ;  /* 0x00006003ff0075a7 */ /* 0x000e64000800112b */
[----:B-1----:R-:W-:Y:S05]  /*6e80*/  @!P0 BRA `(.L_x_118) ;  /* 0x0000003000808947 */ /* 0x002fea0003800000 */
.L_x_117:
[----:B------:R-:W-:Y:S05]  /*6e90*/  BSYNC B0 ;  /* 0x0000000000007941 */ /* 0x000fea0003800000 */
.L_x_116:
[----:B------:R-:W-:Y:S01]  /*6ea0*/  ISETP.NE.AND P0, PT, R65, RZ, PT ;  /* 0x000000ff4100720c */ /* 0x000fe20003f05270 */
[----:B------:R-:W-:Y:S11]  /*6eb0*/  HFMA2 R26, -RZ, RZ, 0, 5.9604644775390625e-08 ;  /* 0x00000001ff1a7431 */ /* 0x000ff600000001ff */
[----:B------:R-:W-:Y:S01]  /*6ec0*/  @!UPT UIADD3 URZ, UPT, UPT, URZ, URZ, URZ ;  /* 0x000000fffffff290 */ /* 0x000fe2000fffe0ff */
[----:B------:R2:W1:Y:S04]  /*6ed0*/  @P0 LDS.128 R36, [R4] ;  /* 0x0000000004240984 */ /* 0x0004680000000c00 */
[----:B------:R2:W1:Y:S02]  /*6ee0*/  @P0 LDS.128 R28, [R57+UR43+0x200] ;  /* 0x0002002b391c0984 */ /* 0x0004640008000c00 */
.L_x_115:
[----:B------:R-:W-:Y:S05]  /*6ef0*/  BSYNC B1 ;  /* 0x0000000000017941 */ /* 0x000fea0003800000 */
.L_x_114:
[----:B-1----:R-:W-:Y:S04]  /*6f00*/  SHF.R.U32.HI R2, RZ, 0x15, R25 ;  /* 0x00000015ff027819 */ /* 0x002fe80000011619 */
[----:B------:R-:W-:Y:S01]  /*6f10*/  LOP3.LUT P0, RZ, R2, 0x3, R51, 0x48, !PT ;  /* 0x0000000302ff7812 */ /* 0x000fe20007804833 */
[----:B------:R-:W-:Y:S01]  /*6f20*/  @!UPT UIADD3 URZ, UPT, UPT, URZ, URZ, URZ ;  /* 0x000000fffffff290 */ /* 0x000fe2000fffe0ff */
[----:B---3--:R-:W-:Y:S11]  /*6f30*/  @P2 BRA `(.L_x_119) ;  /* 0x0000000000082947 */ /* 0x008ff60003800000 */
[----:B------:R-:W1:Y:S02]  /*6f40*/  SYNCS.PHASECHK.TRANS64.TRYWAIT P1, [R54+URZ+0xd0], R0 ;  /* 0x0000d000360075a7 */ /* 0x000e6400080211ff */
[----:B-1----:R-:W-:Y:S05]  /*6f50*/  @!P1 BRA `(.L_x_120) ;  /* 0x0000003000649947 */ /* 0x002fea0003800000 */
.L_x_119:
[----:B------:R-:W-:Y:S05]  /*6f60*/  @!P0 BRA `(.L_x_121) ;  /* 0x0000000000408947 */ /* 0x000fea0003800000 */
[----:B------:R-:W3:Y:S01]  /*6f70*/  LDCU.64 UR8, c[0x4][0x70] ;  /* 0x01000e00ff0877ac */ /* 0x000ee20008000a00 */
[----:B------:R-:W-:Y:S01]  /*6f80*/  MOV R3, 0x0 ;  /* 0x0000000000037802 */ /* 0x000fe20000000f00 */
[----:B------:R-:W-:Y:S02]  /*6f90*/  HFMA2 R12, -RZ, RZ, 0, 5.9604644775390625e-08 ;  /* 0x00000001ff0c7431 */ /* 0x000fe400000001ff */
[----:B------:R-:W-:Y:S02]  /*6fa0*/  IMAD.MOV.U32 R8, RZ, RZ, 0x192 ;  /* 0x00000192ff087424 */ /* 0x000fe400078e00ff */
[----:B------:R-:W-:Y:S01]  /*6fb0*/  IMAD.MOV.U32 R13, RZ, RZ, RZ ;  /* 0x000000ffff0d7224 */ /* 0x000fe200078e00ff */
[----:B------:R-:W5:Y:S01]  /*6fc0*/  LDCU.64 UR6, c[0x4][0x78] ;  /* 0x01000f00ff0677ac */ /* 0x000f620008000a00 */
[----:B------:R-:W1:Y:S01]  /*6fd0*/  LDC.64 R2, c[0x4][R3] ;  /* 0x0100000003027b82 */ /* 0x000e620000000a00 */
[----:B------:R-:W4:Y:S01]  /*6fe0*/  LDCU.64 UR4, c[0x4][0x10] ;  /* 0x01000200ff0477ac */ /* 0x000f220008000a00 */
[----:B---3--:R-:W-:Y:S01]  /*6ff0*/  MOV R5, UR9 ;  /* 0x0000000900057c02 */ /* 0x008fe20008000f00 */
[----:B--2---:R-:W-:Y:S01]  /*7000*/  IMAD.U32 R4, RZ, RZ, UR8 ;  /* 0x00000008ff047e24 */ /* 0x004fe2000f8e00ff */
[----:B-----5:R-:W-:Y:S01]  /*7010*/  MOV R7, UR7 ;  /* 0x0000000700077c02 */ /* 0x020fe20008000f00 */
[----:B------:R-:W-:Y:S01]  /*7020*/  IMAD.U32 R6, RZ, RZ, UR6 ;  /* 0x00000006ff067e24 */ /* 0x000fe2000f8e00ff */
[----:B----4-:R-:W-:Y:S01]  /*7030*/  MOV R11, UR5 ;  /* 0x00000005000b7c02 */ /* 0x010fe20008000f00 */
[----:B------:R-:W-:Y:S02]  /*7040*/  IMAD.U32 R10, RZ, RZ, UR4 ;  /* 0x00000004ff0a7e24 */ /* 0x000fe4000f8e00ff */
[----:B------:R-:W-:Y:S07]  /*7050*/  LEPC R20, `(.L_x_121) ;  /* 0x000000001014794e */ /* 0x000fee0000000000 */
[----:B-1----:R-:W-:Y:S05]  /*7060*/  CALL.ABS.NOINC R2 ;  /* 0x0000000002007343 */ /* 0x002fea0003c00000 */
.L_x_121:
[----:B------:R-:W-:Y:S05]  /*7070*/  WARPSYNC.ALL ;  /* 0x0000000000007948 */ /* 0x000fea0003800000 */
[----:B------:R-:W-:Y:S01]  /*7080*/  R2UR UR4, R25 ;  /* 0x00000000190472ca */ /* 0x000fe200000e0000 */
[--C-:B------:R-:W-:Y:S01]  /*7090*/  HADD2.F32 R3, -RZ, R28.reuse.H0_H0 ;  /* 0x2000001cff037230 */ /* 0x100fe20000004100 */
[----:B------:R-:W-:Y:S01]  /*70a0*/  MOV R66, 0x10 ;  /* 0x0000001000427802 */ /* 0x000fe20000000f00 */
[--C-:B------:R-:W-:Y:S01]  /*70b0*/  HADD2.F32 R20, -RZ, R29.reuse.H0_H0 ;  /* 0x2000001dff147230 */ /* 0x100fe20000004100 */
[----:B------:R-:W-:Y:S01]  /*70c0*/  LOP3.LUT P6, RZ, R49, 0x40, RZ, 0xc0, !PT ;  /* 0x0000004031ff7812 */ /* 0x000fe200078cc0ff */
[----:B------:R-:W-:Y:S01]  /*70d0*/  HADD2.F32 R21, -RZ, R29.H1_H1 ;  /* 0x3000001dff157230 */ /* 0x000fe20000004100 */
[----:B------:R-:W-:Y:S01]  /*70e0*/  ISETP.NE.AND P0, PT, R61, RZ, PT ;  /* 0x000000ff3d00720c */ /* 0x000fe20003f05270 */
[----:B------:R-:W-:Y:S01]  /*70f0*/  BSSY.RECONVERGENT B0, `(.L_x_122) ;  /* 0x0000052000007945 */ /* 0x000fe20003800200 */
[----:B------:R-:W-:Y:S04]  /*7100*/  SEL R66, R66, 0xfffffff0, !P6 ;  /* 0xfffffff042427807 */ /* 0x000fe80007000000 */
[----:B------:R-:W-:Y:S01]  /*7110*/  IADD3 R63, PT, PT, R63, R66, RZ ;  /* 0x000000423f3f7210 */ /* 0x000fe20007ffe0ff */
[----:B--2---:R-:W1:Y:S02]  /*7120*/  LDTM.x16 R4, tmem[UR4] ;  /* 0x00000004000479ee */ /* 0x004e640008240000 */
[C---:B-1--4-:R-:W-:Y:S01]  /*7130*/  FMUL R0, R24.reuse, R4 ;  /* 0x0000000418007220 */ /* 0x052fe20000400000 */
[----:B------:R-:W-:Y:S02]  /*7140*/  HADD2.F32 R4, -RZ, R28.H1_H1 ;  /* 0x3000001cff047230 */ /* 0x000fe40000004100 */
[C---:B------:R-:W-:Y:S01]  /*7150*/  FMUL R2, R24.reuse, R5 ;  /* 0x0000000518027220 */ /* 0x040fe20000400000 */
[C---:B------:R-:W-:Y:S01]  /*7160*/  FMUL R7, R24.reuse, R7 ;  /* 0x0000000718077220 */ /* 0x040fe20000400000 */
[C---:B------:R-:W-:Y:S01]  /*7170*/  FFMA R0, R27.reuse, R3, R0 ;  /* 0x000000031b007223 */ /* 0x040fe20000000000 */
[C---:B------:R-:W-:Y:S01]  /*7180*/  FMUL R3, R24.reuse, R6 ;  /* 0x0000000618037220 */ /* 0x040fe20000400000 */
[C---:B------:R-:W-:Y:S01]  /*7190*/  FFMA R2, R27.reuse, R4, R2 ;  /* 0x000000041b027223 */ /* 0x040fe20000000002 */
[C---:B------:R-:W-:Y:S01]  /*71a0*/  FMUL R4, R24.reuse, R8 ;  /* 0x0000000818047220 */ /* 0x040fe20000400000 */
[C---:B------:R-:W-:Y:S01]  /*71b0*/  FMUL R8, R24.reuse, R12 ;  /* 0x0000000c18087220 */ /* 0x040fe20000400000 */
[----:B------:R-:W-:Y:S01]  /*71c0*/  FMUL R12, R24, R16 ;  /* 0x00000010180c7220 */ /* 0x000fe20000400000 */
[--C-:B------:R-:W-:Y:S01]  /*71d0*/  HADD2.F32 R16, -RZ, R30.reuse.H0_H0 ;  /* 0x2000001eff107230 */ /* 0x100fe20000004100 */
[----:B------:R-:W-:Y:S01]  /*71e0*/  F2FP.F16.F32.PACK_AB R32, R2, R0 ;  /* 0x000000000220723e */ /* 0x000fe200000000ff */
[----:B------:R-:W-:Y:S02]  /*71f0*/  HADD2.F32 R0, -RZ, R30.H1_H1 ;  /* 0x3000001eff007230 */ /* 0x000fe40000004100 */
[C---:B------:R-:W-:Y:S01]  /*7200*/  FMUL R5, R24.reuse, R9 ;  /* 0x0000000918057220 */ /* 0x040fe20000400000 */
[C---:B------:R-:W-:Y:S01]  /*7210*/  FFMA R3, R27.reuse, R20, R3 ;  /* 0x000000141b037223 */ /* 0x040fe20000000003 */
[C---:B------:R-:W-:Y:S01]  /*7220*/  FFMA R7, R27.reuse, R21, R7 ;  /* 0x000000151b077223 */ /* 0x040fe20000000007 */
[--C-:B------:R-:W-:Y:S02]  /*7230*/  HADD2.F32 R2, -RZ, R31.reuse.H0_H0 ;  /* 0x2000001fff027230 */ /* 0x100fe40000004100 */
[C---:B------:R-:W-:Y:S01]  /*7240*/  FFMA R4, R27.reuse, R16, R4 ;  /* 0x000000101b047223 */ /* 0x040fe20000000004 */
[C---:B------:R-:W-:Y:S01]  /*7250*/  FMUL R6, R24.reuse, R10 ;  /* 0x0000000a18067220 */ /* 0x040fe20000400000 */
[C---:B------:R-:W-:Y:S01]  /*7260*/  FFMA R5, R27.reuse, R0, R5 ;  /* 0x000000001b057223 */ /* 0x040fe20000000005 */
[----:B------:R-:W-:Y:S02]  /*7270*/  HADD2.F32 R16, -RZ, R31.H1_H1 ;  /* 0x3000001fff107230 */ /* 0x000fe40000004100 */
[C---:B------:R-:W-:Y:S01]  /*7280*/  FMUL R11, R24.reuse, R11 ;  /* 0x0000000b180b7220 */ /* 0x040fe20000400000 */
[--C-:B------:R-:W-:Y:S02]  /*7290*/  HADD2.F32 R0, -RZ, R36.reuse.H0_H0 ;  /* 0x20000024ff007230 */ /* 0x100fe40000004100 */
[----:B------:R-:W-:Y:S01]  /*72a0*/  FFMA R6, R27, R2, R6 ;  /* 0x000000021b067223 */ /* 0x000fe20000000006 */
[----:B------:R-:W-:Y:S01]  /*72b0*/  F2FP.F16.F32.PACK_AB R33, R7, R3 ;  /* 0x000000030721723e */ /* 0x000fe200000000ff */
[----:B------:R-:W-:Y:S02]  /*72c0*/  HADD2.F32 R2, -RZ, R36.H1_H1 ;  /* 0x30000024ff027230 */ /* 0x000fe40000004100 */
[C---:B------:R-:W-:Y:S01]  /*72d0*/  FFMA R11, R27.reuse, R16, R11 ;  /* 0x000000101b0b7223 */ /* 0x040fe2000000000b */
[C---:B------:R-:W-:Y:S01]  /*72e0*/  FMUL R9, R24.reuse, R13 ;  /* 0x0000000d18097220 */ /* 0x040fe20000400000 */
[--C-:B------:R-:W-:Y:S02]  /*72f0*/  HADD2.F32 R3, -RZ, R37.reuse.H0_H0 ;  /* 0x20000025ff037230 */ /* 0x100fe40000004100 */
[C---:B------:R-:W-:Y:S01]  /*7300*/  FFMA R8, R27.reuse, R0, R8 ;  /* 0x000000001b087223 */ /* 0x040fe20000000008 */
[C---:B------:R-:W-:Y:S01]  /*7310*/  FMUL R10, R24.reuse, R14 ;  /* 0x0000000e180a7220 */ /* 0x040fe20000400000 */
[----:B------:R-:W-:Y:S02]  /*7320*/  HADD2.F32 R0, -RZ, R37.H1_H1 ;  /* 0x30000025ff007230 */ /* 0x000fe40000004100 */
[C---:B------:R-:W-:Y:S01]  /*7330*/  FMUL R15, R24.reuse, R15 ;  /* 0x0000000f180f7220 */ /* 0x040fe20000400000 */
[C---:B------:R-:W-:Y:S01]  /*7340*/  FFMA R9, R27.reuse, R2, R9 ;  /* 0x000000021b097223 */ /* 0x040fe20000000009 */
[----:B------:R-:W-:Y:S01]  /*7350*/  FFMA R10, R27, R3, R10 ;  /* 0x000000031b0a7223 */ /* 0x000fe2000000000a */
[--C-:B------:R-:W-:Y:S01]  /*7360*/  HADD2.F32 R2, -RZ, R38.reuse.H0_H0 ;  /* 0x20000026ff027230 */ /* 0x100fe20000004100 */
[----:B------:R-:W-:Y:S01]  /*7370*/  F2FP.F16.F32.PACK_AB R34, R5, R4 ;  /* 0x000000040522723e */ /* 0x000fe200000000ff */
[----:B------:R-:W-:Y:S02]  /*7380*/  HADD2.F32 R3, -RZ, R38.H1_H1 ;  /* 0x30000026ff037230 */ /* 0x000fe40000004100 */
[----:B------:R-:W-:Y:S01]  /*7390*/  FFMA R15, R27, R0, R15 ;  /* 0x000000001b0f7223 */ /* 0x000fe2000000000f */
[C---:B------:R-:W-:Y:S01]  /*73a0*/  FMUL R13, R24.reuse, R17 ;  /* 0x00000011180d7220 */ /* 0x040fe20000400000 */
[--C-:B------:R-:W-:Y:S02]  /*73b0*/  HADD2.F32 R4, -RZ, R39.reuse.H0_H0 ;  /* 0x20000027ff047230 */ /* 0x100fe40000004100 */
[C---:B------:R-:W-:Y:S01]  /*73c0*/  FMUL R14, R24.reuse, R18 ;  /* 0x00000012180e7220 */ /* 0x040fe20000400000 */
[----:B------:R-:W-:Y:S02]  /*73d0*/  HADD2.F32 R0, -RZ, R39.H1_H1 ;  /* 0x30000027ff007230 */ /* 0x000fe40000004100 */
[----:B------:R-:W-:Y:S01]  /*73e0*/  FMUL R19, R24, R19 ;  /* 0x0000001318137220 */ /* 0x000fe20000400000 */
[----:B------:R-:W-:Y:S01]  /*73f0*/  F2FP.F16.F32.PACK_AB R35, R11, R6 ;  /* 0x000000060b23723e */ /* 0x000fe200000000ff */
[C---:B------:R-:W-:Y:S01]  /*7400*/  FFMA R12, R27.reuse, R2, R12 ;  /* 0x000000021b0c7223 */ /* 0x040fe2000000000c */
[C---:B------:R-:W-:Y:S01]  /*7410*/  FFMA R13, R27.reuse, R3, R13 ;  /* 0x000000031b0d7223 */ /* 0x040fe2000000000d */
[C---:B------:R-:W-:Y:S01]  /*7420*/  FFMA R14, R27.reuse, R4, R14 ;  /* 0x000000041b0e7223 */ /* 0x040fe2000000000e */
[----:B------:R-:W-:Y:S01]  /*7430*/  FFMA R19, R27, R0, R19 ;  /* 0x000000001b137223 */ /* 0x000fe20000000013 */
[----:B------:R1:W-:Y:S01]  /*7440*/  STS.128 [R57+UR43+0x200], R32 ;  /* 0x0002002039007988 */ /* 0x0003e20008000c2b */
[----:B------:R-:W-:Y:S02]  /*7450*/  F2FP.F16.F32.PACK_AB R8, R9, R8 ;  /* 0x000000080908723e */ /* 0x000fe400000000ff */
[----:B------:R-:W-:Y:S02]  /*7460*/  F2FP.F16.F32.PACK_AB R9, R15, R10 ;  /* 0x0000000a0f09723e */ /* 0x000fe400000000ff */
[----:B------:R-:W-:Y:S02]  /*7470*/  F2FP.F16.F32.PACK_AB R10, R13, R12 ;  /* 0x0000000c0d0a723e */ /* 0x000fe400000000ff */
[----:B------:R-:W-:Y:S05]  /*7480*/  F2FP.F16.F32.PACK_AB R11, R19, R14 ;  /* 0x0000000e130b723e */ /* 0x000fea00000000ff */
[----:B------:R1:W-:Y:S01]  /*7490*/  STS.128 [R63+0x200], R8 ;  /* 0x000200083f007388 */ /* 0x0003e20000000c00 */
[----:B------:R-:W-:Y:S01]  /*74a0*/  @!PT LDS RZ, [RZ] ;  /* 0x00000000fffff984 */ /* 0x000fe20000000800 */
[----:B------:R-:W-:Y:S01]  /*74b0*/  @!PT LDS RZ, [RZ] ;  /* 0x00000000fffff984 */ /* 0x000fe20000000800 */
[----:B------:R-:W-:Y:S01]  /*74c0*/  @!PT LDS RZ, [RZ] ;  /* 0x00000000fffff984 */ /* 0x000fe20000000800 */
[----:B------:R-:W-:Y:S01]  /*74d0*/  @!PT LDS RZ, [RZ] ;  /* 0x00000000fffff984 */ /* 0x000fe20000000800 */
[----:B------:R2:W-:Y:S07]  /*74e0*/  MEMBAR.ALL.CTA ;  /* 0x0000000000007992 */ /* 0x0005ee0000008000 */
[----:B--2---:R-:W2:Y:S02]  /*74f0*/  FENCE.VIEW.ASYNC.S ;  /* 0x00000000000073c6 */ /* 0x004ea40000000000 */
[----:B--2---:R-:W-:Y:S06]  /*7500*/  BAR.SYNC.DEFER_BLOCKING 0x1, 0x80 ;  /* 0x0042000000007b1d */ /* 0x004fec0000010000 */
[----:B------:R-:W-:Y:S05]  /*7510*/  @P0 BRA `(.L_x_123) ;  /* 0x00000000003c0947 */ /* 0x000fea0003800000 */
[----:B------:R-:W2:Y:S01]  /*7520*/  LDCU.64 UR6, c[0x0][0x348] ;  /* 0x00006900ff0677ac */ /* 0x000ea20008000a00 */
[----:B------:R-:W-:Y:S01]  /*7530*/  UIADD3 UR4, UPT, UPT, UR43, 0x200, URZ ;  /* 0x000002002b047890 */ /* 0x000fe2000fffe0ff */
[----:B------:R-:W-:Y:S01]  /*7540*/  UMOV UR51, UR36 ;  /* 0x0000002400337c82 */ /* 0x000fe20008000000 */
[----:B------:R-:W-:Y:S02]  /*7550*/  UIADD3 UR9, UPT, UPT, UR49, 0x40, URZ ;  /* 0x0000004031097890 */ /* 0x000fe4000fffe0ff */
[----:B------:R-:W-:Y:S02]  /*7560*/  UIADD3 UR8, UPT, UPT, UR43, 0xa00, URZ ;  /* 0x00000a002b087890 */ /* 0x000fe4000fffe0ff */
[----:B------:R-:W-:Y:S01]  /*7570*/  MOV R53, UR4 ;  /* 0x0000000400357c02 */ /* 0x000fe20008000f00 */
[----:B------:R-:W-:Y:S01]  /*7580*/  UMOV UR10, UR50 ;  /* 0x00000032000a7c82 */ /* 0x000fe20008000000 */
[----:B------:R-:W-:Y:S02]  /*7590*/  UMOV UR11, UR36 ;  /* 0x00000024000b7c82 */ /* 0x000fe40008000000 */
[----:B------:R-:W-:Y:S01]  /*75a0*/  R2UR UR48, R53 ;  /* 0x00000000353072ca */ /* 0x000fe200000e0000 */
[----:B--2---:R-:W-:Y:S04]  /*75b0*/  UIADD3 UR4, UP0, UPT, UR6, 0x680, URZ ;  /* 0x0000068006047890 */ /* 0x004fe8000ff1e0ff */
[----:B------:R-:W-:Y:S09]  /*75c0*/  UIADD3.X UR5, UPT, UPT, URZ, UR7, URZ, UP0, !UPT ;  /* 0x00000007ff057290 */ /* 0x000ff200087fe4ff */
[----:B------:R2:W-:Y:S01]  /*75d0*/  UTMASTG.3D [UR48], [UR4] ;  /* 0x00000030040073b5 */ /* 0x0005e20008010000 */
[----:B------:R2:W-:Y:S01]  /*75e0*/  UTMASTG.3D [UR8], [UR4] ;  /* 0x00000008040073b5 */ /* 0x0005e20008010000 */
[----:B------:R0:W-:Y:S01]  /*75f0*/  UTMACMDFLUSH ;  /* 0x00000000000079b7 */ /* 0x0001e20000000000 */
[----:B--2---:R-:W-:Y:S04]  /*7600*/  DEPBAR.LE SB0, 0x1 ;  /* 0x000080400000791a */ /* 0x004fe80000000000 */
.L_x_123:
[----:B------:R-:W-:Y:S05]  /*7610*/  BSYNC.RECONVERGENT B0 ;  /* 0x0000000000007941 */ /* 0x000fea0003800200 */
.L_x_122:
[----:B------:R-:W-:Y:S01]  /*7620*/  BAR.SYNC.DEFER_BLOCKING 0x1, 0x80 ;  /* 0x0042000000007b1d */ /* 0x000fe20000010000 */
[----:B------:R-:W-:Y:S01]  /*7630*/  ISETP.NE.AND P1, PT, R62, RZ, PT ;  /* 0x000000ff3e00720c */ /* 0x000fe20003f25270 */
[----:B------:R-:W-:Y:S01]  /*7640*/  UISETP.NE.AND UP0, UPT, UR47, URZ, UPT ;  /* 0x000000ff2f00728c */ /* 0x000fe2000bf05270 */
[----:B------:R-:W-:Y:S11]  /*7650*/  LEA R2, R26, UR43, 0x3 ;  /* 0x0000002b1a027c11 */ /* 0x000ff6000f8e18ff */
[----:B------:R-:W-:Y:S01]  /*7660*/  @P1 SHF.L.U32 R3, R60, 0x1f, RZ ;  /* 0x0000001f3c031819 */ /* 0x000fe200000006ff */
[----:B------:R-:W-:Y:S06]  /*7670*/  BRA.U !UP0, `(.L_x_124) ;  /* 0x0000000108247547 */ /* 0x000fec000b800000 */
[----:B------:R-:W-:Y:S01]  /*7680*/  IMAD.U32 R4, RZ, RZ, UR46 ;  /* 0x0000002eff047e24 */ /* 0x000fe2000f8e00ff */
[----:B------:R-:W-:Y:S01]  /*7690*/  MOV R0, UR52 ;  /* 0x0000003400007c02 */ /* 0x000fe20008000f00 */
[----:B------:R-:W-:Y:S03]  /*76a0*/  UIADD3 UR4, UPT, UPT, UR46, 0x1, URZ ;  /* 0x000000012e047890 */ /* 0x000fe6000fffe0ff */
[----:B------:R-:W-:Y:S01]  /*76b0*/  @P1 LEA R4, R4, UR43, 0x3 ;  /* 0x0000002b04041c11 */ /* 0x000fe2000f8e18ff */
[----:B------:R-:W-:Y:S04]  /*76c0*/  UISETP.NE.AND UP0, UPT, UR4, 0x4, UPT ;  /* 0x000000040400788c */ /* 0x000fe8000bf05270 */
[----:B------:R-:W-:Y:S01]  /*76d0*/  @P1 VIADD R4, R4, 0x80 ;  /* 0x0000008004041836 */ /* 0x000fe20000000000 */
[----:B------:R-:W-:Y:S04]  /*76e0*/  USEL UR46, UR4, URZ, UP0 ;  /* 0x000000ff042e7287 */ /* 0x000fe80008000000 */
[----:B------:R-:W-:Y:S04]  /*76f0*/  @P1 PRMT R0, R0, 0x654, R4 ;  /* 0x0000065400001816 */ /* 0x000fe80000000004 */
[----:B------:R2:W-:Y:S04]  /*7700*/  @P1 SYNCS.ARRIVE.TRANS64.RED.A1T0 RZ, [R0+URZ], RZ ;  /* 0x000000ff00ff19a7 */ /* 0x0005e800081004ff */
.L_x_124:
[----:B------:R-:W3:Y:S01]  /*7710*/  @P1 SYNCS.PHASECHK.TRANS64.TRYWAIT P0, [R2+URZ+0x60], R3 ;  /* 0x00006003020015a7 */ /* 0x000ee200080011ff */
[----:B------:R-:W-:Y:S01]  /*7720*/  BSSY B1, `(.L_x_125) ;  /* 0x0000012000017945 */ /* 0x000fe20003800000 */
[----:B---3--:R-:W-:Y:S03]  /*7730*/  @P1 SEL R64, RZ, 0x1, !P0 ;  /* 0x00000001ff401807 */ /* 0x008fe60004000000 */
[----:B------:R-:W-:Y:S05]  /*7740*/  @!P1 BRA `(.L_x_126) ;  /* 0x00000000003c9947 */ /* 0x000fea0003800000 */
[----:B------:R-:W-:Y:S01]  /*7750*/  ISETP.NE.AND P1, PT, R65, RZ, PT ;  /* 0x000000ff4100720c */ /* 0x000fe20003f25270 */
[----:B------:R-:W-:Y:S01]  /*7760*/  BSSY B0, `(.L_x_127) ;  /* 0x0000009000007945 */ /* 0x000fe20003800000 */
[----:B------:R-:W-:Y:S11]  /*7770*/  ISETP.NE.AND P0, PT, R64, RZ, PT ;  /* 0x000000ff4000720c */ /* 0x000ff60003f05270 */
[----:B------:R-:W-:Y:S05]  /*7780*/  @P1 IMAD R4, R26, 0x1000, R57 ;  /* 0x000010001a041824 */ /* 0x000fea00078e0239 */
[----:B------:R-:W-:Y:S05]  /*7790*/  @P1 IADD3 R3, PT, PT, R4, UR43, RZ ;  /* 0x0000002b04031c10 */ /* 0x000fea000fffe0ff */
[----:B------:R-:W-:Y:S01]  /*77a0*/  @P1 IMAD.IADD R3, R66, 0x1, R3 ;  /* 0x0000000142031824 */ /* 0x000fe200078e0203 */
[----:B------:R-:W-:Y:S06]  /*77b0*/  @P0 BRA `(.L_x_128) ;  /* 0x00000000000c0947 */ /* 0x000fec0003800000 */
[----:B--2---:R-:W-:Y:S04]  /*77c0*/  SHF.L.U32 R0, R60, 0x1f, RZ ;  /* 0x0000001f3c007819 */ /* 0x004fe800000006ff */
[----:B------:R-:W2:Y:S02]  /*77d0*/  SYNCS.PHASECHK.TRANS64.TRYWAIT P0, [R2+URZ+0x60], R0 ;  /* 0x00006000020075a7 */ /* 0x000ea400080011ff */
[----:B--2---:R-:W-:Y:S05]  /*77e0*/  @!P0 BRA `(.L_x_129) ;  /* 0x0000002800548947 */ /* 0x004fea0003800000 */
.L_x_128:
[----:B------:R-:W-:Y:S05]  /*77f0*/  BSYNC B0 ;  /* 0x0000000000007941 */ /* 0x000fea0003800000 */
.L_x_127:
[----:B------:R-:W-:Y:S02]  /*7800*/  ISETP.NE.AND P0, PT, R65, RZ, PT ;  /* 0x000000ff4100720c */ /* 0x000fe40003f05270 */
[----:B------:R-:W-:Y:S11]  /*7810*/  IADD3 R26, PT, PT, R26, 0x1, RZ ;  /* 0x000000011a1a7810 */ /* 0x000ff60007ffe0ff */
[----:B------:R3:W4:Y:S04]  /*7820*/  @P0 LDS.128 R28, [R4+UR43+0x200] ;  /* 0x0002002b041c0984 */ /* 0x0007280008000c00 */
[----:B------:R3:W1:Y:S02]  /*7830*/  @P0 LDS.128 R36, [R3+0x200] ;  /* 0x0002000003240984 */ /* 0x0006640000000c00 */
.L_x_126:
[----:B------:R-:W-:Y:S05]  /*7840*/  BSYNC B1 ;  /* 0x0000000000017941 */ /* 0x000fea0003800000 */
.L_x_125:
[----:B--2---:R-:W-:Y:S05]  /*7850*/  VIADD R0, R25, 0x10 ;  /* 0x0000001019007836 */ /* 0x004fea0000000000 */
[----:B------:R-:W-:Y:S04]  /*7860*/  SHF.R.U32.HI R0, RZ, 0x15, R0 ;  /* 0x00000015ff007819 */ /* 0x000fe80000011600 */
[----:B------:R-:W-:Y:S11]  /*7870*/  LOP3.LUT P0, RZ, R0, 0x3, R51, 0x48, !PT ;  /* 0x0000000300ff7812 */ /* 0x000ff60007804833 */
[----:B------:R-:W-:Y:S02]  /*7880*/  @!UPT UIADD3 URZ, UPT, UPT, URZ, URZ, URZ ;  /* 0x000000fffffff290 */ /* 0x000fe4000fffe0ff */
[----:B------:R-:W-:Y:S05]  /*7890*/  @!P0 BRA `(.L_x_130) ;  /* 0x0000000000408947 */ /* 0x000fea0003800000 */
[----:B------:R-:W2:Y:S01]  /*78a0*/  LDCU.64 UR8, c[0x4][0x70] ;  /* 0x01000e00ff0877ac */ /* 0x000ea20008000a00 */
[----:B---3--:R-:W-:Y:S01]  /*78b0*/  MOV R3, 0x0 ;  /* 0x0000000000037802 */ /* 0x008fe20000000f00 */
[----:B------:R-:W-:Y:S02]  /*78c0*/  HFMA2 R12, -RZ, RZ, 0, 5.9604644775390625e-08 ;  /* 0x00000001ff0c7431 */ /* 0x000fe400000001ff */
[----:B-1----:R-:W-:Y:S02]  /*78d0*/  IMAD.MOV.U32 R8, RZ, RZ, 0x192 ;  /* 0x00000192ff087424 */ /* 0x002fe400078e00ff */
[----:B------:R-:W-:Y:S01]  /*78e0*/  IMAD.MOV.U32 R13, RZ, RZ, RZ ;  /* 0x000000ffff0d7224 */ /* 0x000fe200078e00ff */
[----:B------:R-:W1:Y:S01]  /*78f0*/  LDCU.64 UR6, c[0x4][0x78] ;  /* 0x01000f00ff0677ac */ /* 0x000e620008000a00 */
[----:B------:R-:W3:Y:S01]  /*7900*/  LDC.64 R2, c[0x4][R3] ;  /* 0x0100000003027b82 */ /* 0x000ee20000000a00 */
[----:B------:R-:W5:Y:S01]  /*7910*/  LDCU.64 UR4, c[0x4][0x10] ;  /* 0x01000200ff0477ac */ /* 0x000f620008000a00 */
[----:B--2---:R-:W-:Y:S01]  /*7920*/  MOV R5, UR9 ;  /* 0x0000000900057c02 */ /* 0x004fe20008000f00 */
[----:B------:R-:W-:Y:S01]  /*7930*/  IMAD.U32 R4, RZ, RZ, UR8 ;  /* 0x00000008ff047e24 */ /* 0x000fe2000f8e00ff */
[----:B-1----:R-:W-:Y:S01]  /*7940*/  MOV R7, UR7 ;  /* 0x0000000700077c02 */ /* 0x002fe20008000f00 */
[----:B------:R-:W-:Y:S01]  /*7950*/  IMAD.U32 R6, RZ, RZ, UR6 ;  /* 0x00000006ff067e24 */ /* 0x000fe2000f8e00ff */
[----:B-----5:R-:W-:Y:S01]  /*7960*/  MOV R11, UR5 ;  /* 0x00000005000b7c02 */ /* 0x020fe20008000f00 */
[----:B------:R-:W-:Y:S02]  /*7970*/  IMAD.U32 R10, RZ, RZ, UR4 ;  /* 0x00000004ff0a7e24 */ /* 0x000fe4000f8e00ff */
[----:B------:R-:W-:Y:S07]  /*7980*/  LEPC R20, `(.L_x_130) ;  /* 0x000000001014794e */ /* 0x000fee0000000000 */
[----:B---34-:R-:W-:Y:S05]  /*7990*/  CALL.ABS.NOINC R2 ;  /* 0x0000000002007343 */ /* 0x018fea0003c00000 */
.L_x_130:
[----:B------:R-:W-:Y:S01]  /*79a0*/  ISETP.NE.AND P6, PT, R62, RZ, PT ;  /* 0x000000ff3e00720c */ /* 0x000fe20003fc5270 */
[----:B------:R-:W-:Y:S05]  /*79b0*/  WARPSYNC.ALL ;  /* 0x0000000000007948 */ /* 0x000fea0003800000 */
[----:B------:R-:W-:Y:S01]  /*79c0*/  R2UR UR4, R25 ;  /* 0x00000000190472ca */ /* 0x000fe200000e0000 */
[----:B---34-:R-:W-:Y:S01]  /*79d0*/  HADD2.F32 R3, -RZ, R28.H0_H0 ;  /* 0x2000001cff037230 */ /* 0x018fe20000004100 */
[----:B------:R-:W-:Y:S01]  /*79e0*/  ISETP.NE.AND P0, PT, R61, RZ, PT ;  /* 0x000000ff3d00720c */ /* 0x000fe20003f05270 */
[----:B------:R-:W-:Y:S01]  /*79f0*/  HADD2.F32 R20, -RZ, R30.H0_H0 ;  /* 0x2000001eff147230 */ /* 0x000fe20000004100 */
[----:B------:R-:W-:Y:S09]  /*7a00*/  BSSY.RECONVERGENT B0, `(.L_x_131) ;  /* 0x0000058000007945 */ /* 0x000ff20003800200 */
[----:B-1----:R-:W1:Y:S02]  /*7a10*/  LDTM.x16 R4, tmem[UR4+0x10] ;  /* 0x00001004000479ee */ /* 0x002e640008240000 */
[C---:B-1----:R-:W-:Y:S01]  /*7a20*/  FMUL R0, R24.reuse, R4 ;  /* 0x0000000418007220 */ /* 0x042fe20000400000 */
[----:B------:R-:W-:Y:S02]  /*7a30*/  HADD2.F32 R4, -RZ, R28.H1_H1 ;  /* 0x3000001cff047230 */ /* 0x000fe40000004100 */
[C---:B------:R-:W-:Y:S01]  /*7a40*/  FMUL R2, R24.reuse, R5 ;  /* 0x0000000518027220 */ /* 0x040fe20000400000 */
[--C-:B------:R-:W-:Y:S02]  /*7a50*/  HADD2.F32 R5, -RZ, R29.reuse.H0_H0 ;  /* 0x2000001dff057230 */ /* 0x100fe40000004100 */
[C---:B------:R-:W-:Y:S01]  /*7a60*/  FFMA R0, R27.reuse, R3, R0 ;  /* 0x000000031b007223 */ /* 0x040fe20000000000 */
[C---:B------:R-:W-:Y:S01]  /*7a70*/  FMUL R3, R24.reuse, R6 ;  /* 0x0000000618037220 */ /* 0x040fe20000400000 */
[----:B------:R-:W-:Y:S02]  /*7a80*/  HADD2.F32 R6, -RZ, R29.H1_H1 ;  /* 0x3000001dff067230 */ /* 0x000fe40000004100 */
[C---:B------:R-:W-:Y:S01]  /*7a90*/  FFMA R2, R27.reuse, R4, R2 ;  /* 0x000000041b027223 */ /* 0x040fe20000000002 */
[C---:B------:R-:W-:Y:S01]  /*7aa0*/  FMUL R7, R24.reuse, R7 ;  /* 0x0000000718077220 */ /* 0x040fe20000400000 */
[C---:B------:R-:W-:Y:S01]  /*7ab0*/  FFMA R3, R27.reuse, R5, R3 ;  /* 0x000000051b037223 */ /* 0x040fe20000000003 */
[C---:B------:R-:W-:Y:S01]  /*7ac0*/  FMUL R4, R24.reuse, R8 ;  /* 0x0000000818047220 */ /* 0x040fe20000400000 */
[----:B------:R-:W-:Y:S01]  /*7ad0*/  FMUL R5, R24, R9 ;  /* 0x0000000918057220 */ /* 0x000fe20000400000 */
[----:B------:R-:W-:Y:S01]  /*7ae0*/  F2FP.F16.F32.PACK_AB R32, R2, R0 ;  /* 0x000000000220723e */ /* 0x000fe200000000ff */
[C---:B------:R-:W-:Y:S01]  /*7af0*/  FFMA R7, R27.reuse, R6, R7 ;  /* 0x000000061b077223 */ /* 0x040fe20000000007 */
[----:B------:R-:W-:Y:S02]  /*7b00*/  HADD2.F32 R0, -RZ, R30.H1_H1 ;  /* 0x3000001eff007230 */ /* 0x000fe40000004100 */
[----:B------:R-:W-:Y:S01]  /*7b10*/  FFMA R4, R27, R20, R4 ;  /* 0x000000141b047223 */ /* 0x000fe20000000004 */
[--C-:B------:R-:W-:Y:S02]  /*7b20*/  HADD2.F32 R2, -RZ, R31.reuse.H0_H0 ;  /* 0x2000001fff027230 */ /* 0x100fe40000004100 */
[C---:B------:R-:W-:Y:S01]  /*7b30*/  FMUL R6, R24.reuse, R10 ;  /* 0x0000000a18067220 */ /* 0x040fe20000400000 */
[----:B------:R-:W-:Y:S01]  /*7b40*/  F2FP.F16.F32.PACK_AB R33, R7, R3 ;  /* 0x000000030721723e */ /* 0x000fe200000000ff */
[----:B------:R-:W-:Y:S02]  /*7b50*/  HADD2.F32 R3, -RZ, R31.H1_H1 ;  /* 0x3000001fff037230 */ /* 0x000fe40000004100 */
[C---:B------:R-:W-:Y:S01]  /*7b60*/  FFMA R5, R27.reuse, R0, R5 ;  /* 0x000000001b057223 */ /* 0x040fe20000000005 */
[C---:B------:R-:W-:Y:S01]  /*7b70*/  FMUL R11, R24.reuse, R11 ;  /* 0x0000000b180b7220 */ /* 0x040fe20000400000 */
[--C-:B------:R-:W-:Y:S02]  /*7b80*/  HADD2.F32 R7, -RZ, R36.reuse.H0_H0 ;  /* 0x20000024ff077230 */ /* 0x100fe40000004100 */
[C---:B------:R-:W-:Y:S01]  /*7b90*/  FMUL R8, R24.reuse, R12 ;  /* 0x0000000c18087220 */ /* 0x040fe20000400000 */
[----:B------:R-:W-:Y:S02]  /*7ba0*/  HADD2.F32 R0, -RZ, R36.H1_H1 ;  /* 0x30000024ff007230 */ /* 0x000fe40000004100 */
[C---:B------:R-:W-:Y:S01]  /*7bb0*/  FMUL R9, R24.reuse, R13 ;  /* 0x0000000d18097220 */ /* 0x040fe20000400000 */
[C---:B------:R-:W-:Y:S01]  /*7bc0*/  FFMA R6, R27.reuse, R2, R6 ;  /* 0x000000021b067223 */ /* 0x040fe20000000006 */
[C---:B------:R-:W-:Y:S01]  /*7bd0*/  FFMA R11, R27.reuse, R3, R11 ;  /* 0x000000031b0b7223 */ /* 0x040fe2000000000b */
[C---:B------:R-:W-:Y:S01]  /*7be0*/  FFMA R8, R27.reuse, R7, R8 ;  /* 0x000000071b087223 */ /* 0x040fe20000000008 */
[C---:B------:R-:W-:Y:S01]  /*7bf0*/  FFMA R9, R27.reuse, R0, R9 ;  /* 0x000000001b097223 */ /* 0x040fe20000000009 */
[--C-:B------:R-:W-:Y:S02]  /*7c00*/  HADD2.F32 R2, -RZ, R37.reuse.H0_H0 ;  /* 0x20000025ff027230 */ /* 0x100fe40000004100 */
[C---:B------:R-:W-:Y:S01]  /*7c10*/  FMUL R10, R24.reuse, R14 ;  /* 0x0000000e180a7220 */ /* 0x040fe20000400000 */
[----:B------:R-:W-:Y:S02]  /*7c20*/  HADD2.F32 R0, -RZ, R37.H1_H1 ;  /* 0x30000025ff007230 */ /* 0x000fe40000004100 */
[C---:B------:R-:W-:Y:S01]  /*7c30*/  FMUL R15, R24.reuse, R15 ;  /* 0x0000000f180f7220 */ /* 0x040fe20000400000 */
[C---:B------:R-:W-:Y:S01]  /*7c40*/  FMUL R12, R24.reuse, R16 ;  /* 0x00000010180c7220 */ /* 0x040fe20000400000 */
[C---:B------:R-:W-:Y:S01]  /*7c50*/  FFMA R10, R27.reuse, R2, R10 ;  /* 0x000000021b0a7223 */ /* 0x040fe2000000000a */
[--C-:B------:R-:W-:Y:S02]  /*7c60*/  HADD2.F32 R2, -RZ, R38.reuse.H0_H0 ;  /* 0x20000026ff027230 */ /* 0x100fe40000004100 */
[----:B------:R-:W-:Y:S01]  /*7c70*/  FFMA R15, R27, R0, R15 ;  /* 0x000000001b0f7223 */ /* 0x000fe2000000000f */
[----:B------:R-:W-:Y:S01]  /*7c80*/  HADD2.F32 R0, -RZ, R38.H1_H1 ;  /* 0x30000026ff007230 */ /* 0x000fe20000004100 */
[----:B------:R-:W-:Y:S01]  /*7c90*/  F2FP.F16.F32.PACK_AB R34, R5, R4 ;  /* 0x000000040522723e */ /* 0x000fe200000000ff */
        /* <DEDUP_REMOVED lines=14> */
[----:B------:R-:W-:Y:S02]  /*7d80*/  F2FP.F16.F32.PACK_AB R11, R19, R14 ;  /* 0x0000000e130b723e */ /* 0x000fe400000000ff */
[----:B------:R-:W-:Y:S02]  /*7d90*/  MOV R2, UR46 ;  /* 0x0000002e00027c02 */ /* 0x000fe40008000f00 */
[----:B------:R-:W-:Y:S01]  /*7da0*/  MOV R0, UR52 ;  /* 0x0000003400007c02 */ /* 0x000fe20008000f00 */
[----:B------:R1:W-:Y:S01]  /*7db0*/  STS.128 [R63+0x1200], R8 ;  /* 0x001200083f007388 */ /* 0x0003e20000000c00 */
[----:B------:R-:W-:Y:S02]  /*7dc0*/  @P6 LEA R2, R2, UR43, 0x3 ;  /* 0x0000002b02026c11 */ /* 0x000fe4000f8e18ff */
[----:B------:R-:W-:Y:S02]  /*7dd0*/  @P6 SHF.L.U32 R3, R60, 0x1f, RZ ;  /* 0x0000001f3c036819 */ /* 0x000fe400000006ff */
[----:B------:R-:W-:Y:S01]  /*7de0*/  @P6 IADD3 R2, PT, PT, R2, 0x80, RZ ;  /* 0x0000008002026810 */ /* 0x000fe20007ffe0ff */
[----:B------:R-:W-:Y:S01]  /*7df0*/  @!PT LDS RZ, [RZ] ;  /* 0x00000000fffff984 */ /* 0x000fe20000000800 */
[----:B------:R-:W-:Y:S01]  /*7e00*/  @!PT LDS RZ, [RZ] ;  /* 0x00000000fffff984 */ /* 0x000fe20000000800 */
[----:B------:R-:W-:Y:S01]  /*7e10*/  @!PT LDS RZ, [RZ] ;  /* 0x00000000fffff984 */ /* 0x000fe20000000800 */
[----:B------:R-:W-:Y:S01]  /*7e20*/  @!PT LDS RZ, [RZ] ;  /* 0x00000000fffff984 */ /* 0x000fe20000000800 */
[----:B------:R2:W-:Y:S06]  /*7e30*/  MEMBAR.ALL.CTA ;  /* 0x0000000000007992 */ /* 0x0005ec0000008000 */
[----:B--2---:R-:W2:Y:S01]  /*7e40*/  FENCE.VIEW.ASYNC.S ;  /* 0x00000000000073c6 */ /* 0x004ea20000000000 */
[----:B------:R-:W-:Y:S02]  /*7e50*/  @P6 PRMT R0, R0, 0x654, R2 ;  /* 0x0000065400006816 */ /* 0x000fe40000000002 */
[----:B------:R-:W-:Y:S01]  /*7e60*/  LEA R2, R26, UR43, 0x3 ;  /* 0x0000002b1a027c11 */ /* 0x000fe2000f8e18ff */
[----:B--2---:R-:W-:Y:S06]  /*7e70*/  BAR.SYNC.DEFER_BLOCKING 0x1, 0x80 ;  /* 0x0042000000007b1d */ /* 0x004fec0000010000 */
[----:B------:R-:W-:Y:S05]  /*7e80*/  @P0 BRA `(.L_x_132) ;  /* 0x00000000003c0947 */ /* 0x000fea0003800000 */
[----:B------:R-:W2:Y:S01]  /*7e90*/  LDCU.64 UR6, c[0x0][0x348] ;  /* 0x00006900ff0677ac */ /* 0x000ea20008000a00 */
[----:B------:R-:W-:Y:S02]  /*7ea0*/  UIADD3 UR13, UPT, UPT, UR49, 0x10, URZ ;  /* 0x00000010310d7890 */ /* 0x000fe4000fffe0ff */
[----:B------:R-:W-:Y:S01]  /*7eb0*/  UIADD3 UR12, UPT, UPT, UR43, 0x1200, URZ ;  /* 0x000012002b0c7890 */ /* 0x000fe2000fffe0ff */
[----:B------:R-:W-:Y:S01]  /*7ec0*/  UMOV UR14, UR50 ;  /* 0x00000032000e7c82 */ /* 0x000fe20008000000 */
[----:B------:R-:W-:Y:S01]  /*7ed0*/  UMOV UR15, UR36 ;  /* 0x00000024000f7c82 */ /* 0x000fe20008000000 */
[----:B------:R-:W-:Y:S02]  /*7ee0*/  UIADD3 UR9, UPT, UPT, UR49, 0x50, URZ ;  /* 0x0000005031097890 */ /* 0x000fe4000fffe0ff */
[----:B------:R-:W-:Y:S01]  /*7ef0*/  UIADD3 UR8, UPT, UPT, UR43, 0x1a00, URZ ;  /* 0x00001a002b087890 */ /* 0x000fe2000fffe0ff */
[----:B------:R-:W-:Y:S01]  /*7f00*/  UMOV UR10, UR50 ;  /* 0x00000032000a7c82 */ /* 0x000fe20008000000 */
[----:B------:R-:W-:Y:S01]  /*7f10*/  UMOV UR11, UR36 ;  /* 0x00000024000b7c82 */ /* 0x000fe20008000000 */
[----:B--2---:R-:W-:Y:S04]  /*7f20*/  UIADD3 UR4, UP0, UPT, UR6, 0x680, URZ ;  /* 0x0000068006047890 */ /* 0x004fe8000ff1e0ff */
[----:B------:R-:W-:Y:S09]  /*7f30*/  UIADD3.X UR5, UPT, UPT, URZ, UR7, URZ, UP0, !UPT ;  /* 0x00000007ff057290 */ /* 0x000ff200087fe4ff */
[----:B------:R2:W-:Y:S01]  /*7f40*/  UTMASTG.3D [UR12], [UR4] ;  /* 0x0000000c040073b5 */ /* 0x0005e20008010000 */
[----:B------:R2:W-:Y:S01]  /*7f50*/  UTMASTG.3D [UR8], [UR4] ;  /* 0x00000008040073b5 */ /* 0x0005e20008010000 */
[----:B------:R0:W-:Y:S01]  /*7f60*/  UTMACMDFLUSH ;  /* 0x00000000000079b7 */ /* 0x0001e20000000000 */
[----:B--2---:R-:W-:Y:S04]  /*7f70*/  DEPBAR.LE SB0, 0x1 ;  /* 0x000080400000791a */ /* 0x004fe80000000000 */
.L_x_132:
[----:B------:R-:W-:Y:S05]  /*7f80*/  BSYNC.RECONVERGENT B0 ;  /* 0x0000000000007941 */ /* 0x000fea0003800200 */
.L_x_131:
[----:B------:R-:W-:Y:S01]  /*7f90*/  BAR.SYNC.DEFER_BLOCKING 0x1, 0x80 ;  /* 0x0042000000007b1d */ /* 0x000fe20000010000 */
[----:B------:R-:W-:Y:S04]  /*7fa0*/  UIADD3 UR4, UPT, UPT, UR46, 0x1, URZ ;  /* 0x000000012e047890 */ /* 0x000fe8000fffe0ff */
[----:B------:R-:W-:Y:S04]  /*7fb0*/  UISETP.NE.AND UP0, UPT, UR4, 0x4, UPT ;  /* 0x000000040400788c */ /* 0x000fe8000bf05270 */
[----:B------:R-:W-:Y:S01]  /*7fc0*/  USEL UR44, UR4, URZ, UP0 ;  /* 0x000000ff042c7287 */ /* 0x000fe20008000000 */
[----:B------:R2:W-:Y:S01]  /*7fd0*/  @P6 SYNCS.ARRIVE.TRANS64.RED.A1T0 RZ, [R0+URZ], RZ ;  /* 0x000000ff00ff69a7 */ /* 0x0005e200081004ff */
[----:B------:R-:W-:Y:S01]  /*7fe0*/  BSSY B1, `(.L_x_133) ;  /* 0x0000013000017945 */ /* 0x000fe20003800000 */
[----:B------:R-:W3:Y:S02]  /*7ff0*/  @P6 SYNCS.PHASECHK.TRANS64.TRYWAIT P0, [R2+URZ+0x60], R3 ;  /* 0x00006003020065a7 */ /* 0x000ee400080011ff */
[----:B---3--:R-:W-:Y:S01]  /*8000*/  @P6 SEL R64, RZ, 0x1, !P0 ;  /* 0x00000001ff406807 */ /* 0x008fe20004000000 */
[----:B--2---:R-:W-:Y:S06]  /*8010*/  @!P6 BRA `(.L_x_134) ;  /* 0x00000000003ce947 */ /* 0x004fec0003800000 */
[----:B------:R-:W-:Y:S01]  /*8020*/  ISETP.NE.AND P1, PT, R65, RZ, PT ;  /* 0x000000ff4100720c */ /* 0x000fe20003f25270 */
[----:B------:R-:W-:Y:S01]  /*8030*/  BSSY B0, `(.L_x_135) ;  /* 0x0000009000007945 */ /* 0x000fe20003800000 */
[----:B------:R-:W-:Y:S11]  /*8040*/  ISETP.NE.AND P0, PT, R64, RZ, PT ;  /* 0x000000ff4000720c */ /* 0x000ff60003f05270 */
[----:B------:R-:W-:Y:S05]  /*8050*/  @P1 IMAD R3, R26, 0x1000, R57 ;  /* 0x000010001a031824 */ /* 0x000fea00078e0239 */
[----:B------:R-:W-:Y:S05]  /*8060*/  @P1 IADD3 R0, PT, PT, R3, UR43, RZ ;  /* 0x0000002b03001c10 */ /* 0x000fea000fffe0ff */
[----:B------:R-:W-:Y:S01]  /*8070*/  @P1 IMAD.IADD R0, R66, 0x1, R0 ;  /* 0x0000000142001824 */ /* 0x000fe200078e0200 */
[----:B------:R-:W-:Y:S06]  /*8080*/  @P0 BRA `(.L_x_136) ;  /* 0x00000000000c0947 */ /* 0x000fec0003800000 */
[----:B------:R-:W-:Y:S04]  /*8090*/  SHF.L.U32 R4, R60, 0x1f, RZ ;  /* 0x0000001f3c047819 */ /* 0x000fe800000006ff */
[----:B------:R-:W2:Y:S02]  /*80a0*/  SYNCS.PHASECHK.TRANS64.TRYWAIT P0, [R2+URZ+0x60], R4 ;  /* 0x00006004020075a7 */ /* 0x000ea400080011ff */
[----:B--2---:R-:W-:Y:S05]  /*80b0*/  @!P0 BRA `(.L_x_137) ;  /* 0x0000002000348947 */ /* 0x004fea0003800000 */
.L_x_136:
[----:B------:R-:W-:Y:S05]  /*80c0*/  BSYNC B0 ;  /* 0x0000000000007941 */ /* 0x000fea0003800000 */
.L_x_135:
[----:B------:R-:W-:Y:S02]  /*80d0*/  ISETP.NE.AND P0, PT, R65, RZ, PT ;  /* 0x000000ff4100720c */ /* 0x000fe40003f05270 */
[----:B------:R-:W-:Y:S11]  /*80e0*/  IADD3 R26, PT, PT, R26, 0x1, RZ ;  /* 0x000000011a1a7810 */ /* 0x000ff60007ffe0ff */
[----:B------:R3:W4:Y:S04]  /*80f0*/  @P0 LDS.128 R28, [R3+UR43+0x200] ;  /* 0x0002002b031c0984 */ /* 0x0007280008000c00 */
[----:B------:R3:W1:Y:S02]  /*8100*/  @P0 LDS.128 R36, [R0+0x200] ;  /* 0x0002000000240984 */ /* 0x0006640000000c00 */
.L_x_134:
[----:B------:R-:W-:Y:S05]  /*8110*/  BSYNC B1 ;  /* 0x0000000000017941 */ /* 0x000fea0003800000 */
.L_x_133:
[----:B---3--:R-:W-:Y:S05]  /*8120*/  VIADD R0, R25, 0x20 ;  /* 0x0000002019007836 */ /* 0x008fea0000000000 */
[----:B------:R-:W-:Y:S04]  /*8130*/  SHF.R.U32.HI R0, RZ, 0x15, R0 ;  /* 0x00000015ff007819 */ /* 0x000fe80000011600 */
[----:B------:R-:W-:Y:S11]  /*8140*/  LOP3.LUT P0, RZ, R0, 0x3, R51, 0x48, !PT ;  /* 0x0000000300ff7812 */ /* 0x000ff60007804833 */
[----:B------:R-:W-:Y:S02]  /*8150*/  @!UPT UIADD3 URZ, UPT, UPT, URZ, URZ, URZ ;  /* 0x000000fffffff290 */ /* 0x000fe4000fffe0ff */
[----:B------:R-:W-:Y:S05]  /*8160*/  @!P0 BRA `(.L_x_138) ;  /* 0x0000000000408947 */ /* 0x000fea0003800000 */
[----:B------:R-:W3:Y:S01]  /*8170*/  LDCU.64 UR8, c[0x4][0x70] ;  /* 0x01000e00ff0877ac */ /* 0x000ee20008000a00 */
[----:B------:R-:W-:Y:S01]  /*8180*/  MOV R3, 0x0 ;  /* 0x0000000000037802 */ /* 0x000fe20000000f00 */
[----:B------:R-:W-:Y:S02]  /*8190*/  HFMA2 R12, -RZ, RZ, 0, 5.9604644775390625e-08 ;  /* 0x00000001ff0c7431 */ /* 0x000fe400000001ff */
[----:B-1----:R-:W-:Y:S02]  /*81a0*/  IMAD.MOV.U32 R8, RZ, RZ, 0x192 ;  /* 0x00000192ff087424 */ /* 0x002fe400078e00ff */
[----:B------:R-:W-:Y:S01]  /*81b0*/  IMAD.MOV.U32 R13, RZ, RZ, RZ ;  /* 0x000000ffff0d7224 */ /* 0x000fe200078e00ff */
[----:B------:R-:W1:Y:S01]  /*81c0*/  LDCU.64 UR6, c[0x4][0x78] ;  /* 0x01000f00ff0677ac */ /* 0x000e620008000a00 */
[----:B--2---:R-:W2:Y:S01]  /*81d0*/  LDC.64 R2, c[0x4][R3] ;  /* 0x0100000003027b82 */ /* 0x004ea20000000a00 */
[----:B------:R-:W5:Y:S01]  /*81e0*/  LDCU.64 UR4, c[0x4][0x10] ;  /* 0x01000200ff0477ac */ /* 0x000f620008000a00 */
[----:B---3--:R-:W-:Y:S01]  /*81f0*/  MOV R5, UR9 ;  /* 0x0000000900057c02 */ /* 0x008fe20008000f00 */
[----:B------:R-:W-:Y:S01]  /*8200*/  IMAD.U32 R4, RZ, RZ, UR8 ;  /* 0x00000008ff047e24 */ /* 0x000fe2000f8e00ff */
[----:B-1----:R-:W-:Y:S01]  /*8210*/  MOV R7, UR7 ;  /* 0x0000000700077c02 */ /* 0x002fe20008000f00 */
[----:B------:R-:W-:Y:S01]  /*8220*/  IMAD.U32 R6, RZ, RZ, UR6 ;  /* 0x00000006ff067e24 */ /* 0x000fe2000f8e00ff */
[----:B-----5:R-:W-:Y:S01]  /*8230*/  MOV R11, UR5 ;  /* 0x00000005000b7c02 */ /* 0x020fe20008000f00 */
[----:B------:R-:W-:Y:S02]  /*8240*/  IMAD.U32 R10, RZ, RZ, UR4 ;  /* 0x00000004ff0a7e24 */ /* 0x000fe4000f8e00ff */
[----:B------:R-:W-:Y:S07]  /*8250*/  LEPC R20, `(.L_x_138) ;  /* 0x000000001014794e */ /* 0x000fee0000000000 */
[----:B--2-4-:R-:W-:Y:S05]  /*8260*/  CALL.ABS.NOINC R2 ;  /* 0x0000000002007343 */ /* 0x014fea0003c00000 */
.L_x_138:
[----:B------:R-:W-:Y:S01]  /*8270*/  ISETP.NE.AND P6, PT, R62, RZ, PT ;  /* 0x000000ff3e00720c */ /* 0x000fe20003fc5270 */
[----:B------:R-:W-:Y:S05]  /*8280*/  WARPSYNC.ALL ;  /* 0x0000000000007948 */ /* 0x000fea0003800000 */
[----:B------:R-:W-:Y:S01]  /*8290*/  R2UR UR4, R25 ;  /* 0x00000000190472ca */ /* 0x000fe200000e0000 */
[----:B----4-:R-:W-:Y:S01]  /*82a0*/  HADD2.F32 R3, -RZ, R28.H0_H0 ;  /* 0x2000001cff037230 */ /* 0x010fe20000004100 */
[----:B------:R-:W-:Y:S01]  /*82b0*/  ISETP.NE.AND P0, PT, R61, RZ, PT ;  /* 0x000000ff3d00720c */ /* 0x000fe20003f05270 */
[----:B------:R-:W-:Y:S01]  /*82c0*/  HADD2.F32 R20, -RZ, R30.H0_H0 ;  /* 0x2000001eff147230 */ /* 0x000fe20000004100 */
[----:B------:R-:W-:Y:S09]  /*82d0*/  BSSY.RECONVERGENT B0, `(.L_x_139) ;  /* 0x0000058000007945 */ /* 0x000ff20003800200 */
[----:B-12---:R-:W1:Y:S02]  /*82e0*/  LDTM.x16 R4, tmem[UR4+0x20] ;  /* 0x00002004000479ee */ /* 0x006e640008240000 */
        /* <DEDUP_REMOVED lines=59> */
[----:B------:R-:W-:Y:S02]  /*86a0*/  LEA R3, R26, UR43, 0x3 ;  /* 0x0000002b1a037c11 */ /* 0x000fe4000f8e18ff */
        /* <DEDUP_REMOVED lines=8> */
[----:B------:R-:W-:Y:S01]  /*8730*/  @P6 SHF.L.U32 R2, R60, 0x1f, RZ ;  /* 0x0000001f3c026819 */ /* 0x000fe200000006ff */
        /* <DEDUP_REMOVED lines=17> */
.L_x_140:
[----:B------:R-:W-:Y:S05]  /*8850*/  BSYNC.RECONVERGENT B0 ;  /* 0x0000000000007941 */ /* 0x000fea0003800200 */
.L_x_139:
        /* <DEDUP_REMOVED lines=19> */
.L_x_144:
[----:B------:R-:W-:Y:S05]  /*8990*/  BSYNC B0 ;  /* 0x0000000000007941 */ /* 0x000fea0003800000 */
.L_x_143:
[----:B------:R-:W-:Y:S11]  /*89a0*/  ISETP.NE.AND P0, PT, R65, RZ, PT ;  /* 0x000000ff4100720c */ /* 0x000ff60003f05270 */
[----:B------:R-:W-:Y:S02]  /*89b0*/  @!UPT UIADD3 URZ, UPT, UPT, URZ, URZ, URZ ;  /* 0x000000fffffff290 */ /* 0x000fe4000fffe0ff */
[----:B------:R3:W4:Y:S04]  /*89c0*/  @P0 LDS.128 R28, [R26+UR43+0x200] ;  /* 0x0002002b1a1c0984 */ /* 0x0007280008000c00 */
[----:B------:R3:W1:Y:S02]  /*89d0*/  @P0 LDS.128 R36, [R66+0x200] ;  /* 0x0002000042240984 */ /* 0x0006640000000c00 */
.L_x_142:
[----:B------:R-:W-:Y:S05]  /*89e0*/  BSYNC B1 ;  /* 0x0000000000017941 */ /* 0x000fea0003800000 */
.L_x_141:
[----:B--2---:R-:W-:Y:S05]  /*89f0*/  VIADD R0, R25, 0x30 ;  /* 0x0000003019007836 */ /* 0x004fea0000000000 */
[----:B------:R-:W-:Y:S04]  /*8a00*/  SHF.R.U32.HI R0, RZ, 0x15, R0 ;  /* 0x00000015ff007819 */ /* 0x000fe80000011600 */
[----:B------:R-:W-:Y:S11]  /*8a10*/  LOP3.LUT P0, RZ, R0, 0x3, R51, 0x48, !PT ;  /* 0x0000000300ff7812 */ /* 0x000ff60007804833 */
[----:B------:R-:W-:Y:S02]  /*8a20*/  @!UPT UIADD3 URZ, UPT, UPT, URZ, URZ, URZ ;  /* 0x000000fffffff290 */ /* 0x000fe4000fffe0ff */
[----:B------:R-:W-:Y:S05]  /*8a30*/  @!P0 BRA `(.L_x_146) ;  /* 0x0000000000408947 */ /* 0x000fea0003800000 */
[----:B------:R-:W2:Y:S01]  /*8a40*/  LDCU.64 UR8, c[0x4][0x70] ;  /* 0x01000e00ff0877ac */ /* 0x000ea20008000a00 */
[----:B------:R-:W-:Y:S01]  /*8a50*/  MOV R3, 0x0 ;  /* 0x0000000000037802 */ /* 0x000fe20000000f00 */
        /* <DEDUP_REMOVED lines=14> */
.L_x_146:
[----:B------:R-:W-:Y:S01]  /*8b40*/  ISETP.NE.AND P0, PT, R61, RZ, PT ;  /* 0x000000ff3d00720c */ /* 0x000fe20003f05270 */
[----:B------:R-:W-:Y:S05]  /*8b50*/  WARPSYNC.ALL ;  /* 0x0000000000007948 */ /* 0x000fea0003800000 */
[----:B------:R-:W-:Y:S01]  /*8b60*/  R2UR UR4, R25 ;  /* 0x00000000190472ca */ /* 0x000fe200000e0000 */
[--C-:B----4-:R-:W-:Y:S01]  /*8b70*/  HADD2.F32 R20, -RZ, R28.reuse.H0_H0 ;  /* 0x2000001cff147230 */ /* 0x110fe20000004100 */
[----:B------:R-:W-:Y:S01]  /*8b80*/  IADD3 R54, PT, PT, R54, 0xf0, RZ ;  /* 0x000000f036367810 */ /* 0x000fe20007ffe0ff */
[----:B------:R-:W-:Y:S01]  /*8b90*/  HADD2.F32 R21, -RZ, R28.H1_H1 ;  /* 0x3000001cff157230 */ /* 0x000fe20000004100 */
[----:B------:R-:W-:Y:S01]  /*8ba0*/  BSSY.RECONVERGENT B0, `(.L_x_147) ;  /* 0x0000054000007945 */ /* 0x000fe20003800200 */
[--C-:B------:R-:W-:Y:S01]  /*8bb0*/  HADD2.F32 R25, -RZ, R29.reuse.H0_H0 ;  /* 0x2000001dff197230 */ /* 0x100fe20000004100 */
[----:B------:R-:W-:Y:S01]  /*8bc0*/  LOP3.LUT R54, R54, 0xfefffff8, RZ, 0xc0, !PT ;  /* 0xfefffff836367812 */ /* 0x000fe200078ec0ff */
[----:B---3--:R-:W-:Y:S02]  /*8bd0*/  HADD2.F32 R26, -RZ, R29.H1_H1 ;  /* 0x3000001dff1a7230 */ /* 0x008fe40000004100 */
[--C-:B------:R-:W-:Y:S02]  /*8be0*/  HADD2.F32 R28, -RZ, R30.reuse.H0_H0 ;  /* 0x2000001eff1c7230 */ /* 0x100fe40000004100 */
[----:B------:R-:W-:Y:S02]  /*8bf0*/  HADD2.F32 R29, -RZ, R30.H1_H1 ;  /* 0x3000001eff1d7230 */ /* 0x000fe40000004100 */
[----:B-1----:R-:W1:Y:S01]  /*8c00*/  LDTM.x16 R4, tmem[UR4+0x30] ;  /* 0x00003004000479ee */ /* 0x002e620008240000 */
[----:B------:R-:W-:Y:S01]  /*8c10*/  NOP ;  /* 0x0000000000007918 */ /* 0x000fe20000000000 */
[----:B-1----:R1:W-:Y:S01]  /*8c20*/  SYNCS.ARRIVE.TRANS64.RED.A1T0 RZ, [R54+URZ], RZ ;  /* 0x000000ff36ff79a7 */ /* 0x0023e200081004ff */
[--C-:B------:R-:W-:Y:S02]  /*8c30*/  HADD2.F32 R30, -RZ, R31.reuse.H0_H0 ;  /* 0x2000001fff1e7230 */ /* 0x100fe40000004100 */
[----:B------:R-:W-:Y:S02]  /*8c40*/  HADD2.F32 R31, -RZ, R31.H1_H1 ;  /* 0x3000001fff1f7230 */ /* 0x000fe40000004100 */
        /* <DEDUP_REMOVED lines=8> */
[C---:B------:R-:W-:Y:S01]  /*8cd0*/  FMUL R4, R24.reuse, R4 ;  /* 0x0000000418047220 */ /* 0x040fe20000400000 */
[C---:B------:R-:W-:Y:S01]  /*8ce0*/  FMUL R5, R24.reuse, R5 ;  /* 0x0000000518057220 */ /* 0x040fe20000400000 */
[C---:B------:R-:W-:Y:S01]  /*8cf0*/  FMUL R6, R24.reuse, R6 ;  /* 0x0000000618067220 */ /* 0x040fe20000400000 */
[C---:B------:R-:W-:Y:S01]  /*8d00*/  FMUL R7, R24.reuse, R7 ;  /* 0x0000000718077220 */ /* 0x040fe20000400000 */
[C---:B------:R-:W-:Y:S01]  /*8d10*/  FFMA R4, R27.reuse, R20, R4 ;  /* 0x000000141b047223 */ /* 0x040fe20000000004 */
        /* <DEDUP_REMOVED lines=15> */
[C---:B------:R-:W-:Y:S01]  /*8e10*/  FMUL R12, R24.reuse, R16 ;  /* 0x00000010180c7220 */ /* 0x040fe20000400000 */
[C---:B------:R-:W-:Y:S01]  /*8e20*/  FFMA R0, R27.reuse, R32, R0 ;  /* 0x000000201b007223 */ /* 0x040fe20000000000 */
[C---:B------:R-:W-:Y:S01]  /*8e30*/  FMUL R13, R24.reuse, R17 ;  /* 0x00000011180d7220 */ /* 0x040fe20000400000 */
[----:B------:R-:W-:Y:S01]  /*8e40*/  FFMA R2, R27, R33, R2 ;  /* 0x000000211b027223 */ /* 0x000fe20000000002 */
[----:B------:R-:W-:Y:S01]  /*8e50*/  F2FP.F16.F32.PACK_AB R4, R5, R4 ;  /* 0x000000040504723e */ /* 0x000fe200000000ff */
[C---:B------:R-:W-:Y:S01]  /*8e60*/  FMUL R14, R24.reuse, R18 ;  /* 0x00000012180e7220 */ /* 0x040fe20000400000 */
[----:B------:R-:W-:Y:S01]  /*8e70*/  FFMA R3, R27, R34, R3 ;  /* 0x000000221b037223 */ /* 0x000fe20000000003 */
[----:B------:R-:W-:Y:S01]  /*8e80*/  F2FP.F16.F32.PACK_AB R5, R7, R6 ;  /* 0x000000060705723e */ /* 0x000fe200000000ff */
[----:B------:R-:W-:Y:S01]  /*8e90*/  FFMA R15, R27, R35, R15 ;  /* 0x000000231b0f7223 */ /* 0x000fe2000000000f */
[----:B------:R-:W-:Y:S01]  /*8ea0*/  FMUL R19, R24, R19 ;  /* 0x0000001318137220 */ /* 0x000fe20000400000 */
[----:B------:R-:W-:Y:S01]  /*8eb0*/  F2FP.F16.F32.PACK_AB R6, R9, R8 ;  /* 0x000000080906723e */ /* 0x000fe200000000ff */
[----:B------:R-:W-:Y:S01]  /*8ec0*/  FFMA R12, R27, R36, R12 ;  /* 0x000000241b0c7223 */ /* 0x000fe2000000000c */
[----:B------:R-:W-:Y:S01]  /*8ed0*/  F2FP.F16.F32.PACK_AB R7, R11, R10 ;  /* 0x0000000a0b07723e */ /* 0x000fe200000000ff */
[C---:B------:R-:W-:Y:S01]  /*8ee0*/  FFMA R13, R27.reuse, R37, R13 ;  /* 0x000000251b0d7223 */ /* 0x040fe2000000000d */
[C---:B------:R-:W-:Y:S01]  /*8ef0*/  FFMA R14, R27.reuse, R38, R14 ;  /* 0x000000261b0e7223 */ /* 0x040fe2000000000e */
[----:B------:R-:W-:Y:S01]  /*8f00*/  FFMA R19, R27, R39, R19 ;  /* 0x000000271b137223 */ /* 0x000fe20000000013 */
[----:B------:R-:W-:Y:S01]  /*8f10*/  F2FP.F16.F32.PACK_AB R16, R2, R0 ;  /* 0x000000000210723e */ /* 0x000fe200000000ff */
[----:B------:R1:W-:Y:S01]  /*8f20*/  STS.128 [R57+UR43+0x3200], R4 ;  /* 0x0032000439007988 */ /* 0x0003e20008000c2b */
        /* <DEDUP_REMOVED lines=27> */
.L_x_148:
[----:B------:R-:W-:Y:S05]  /*90e0*/  BSYNC.RECONVERGENT B0 ;  /* 0x0000000000007941 */ /* 0x000fea0003800200 */
.L_x_147:
[----:B------:R-:W-:Y:S01]  /*90f0*/  BAR.SYNC.DEFER_BLOCKING 0x1, 0x80 ;  /* 0x0042000000007b1d */ /* 0x000fe20000010000 */
[----:B------:R-:W-:Y:S01]  /*9100*/  UISETP.NE.AND UP0, UPT, UR47, -0x4, UPT ;  /* 0xfffffffc2f00788c */ /* 0x000fe2000bf05270 */
[----:B------:R-:W-:Y:S08]  /*9110*/  IADD3 R22, PT, PT, R22, 0x1, RZ ;  /* 0x0000000116167810 */ /* 0x000ff00007ffe0ff */
[----:B------:R-:W-:Y:S05]  /*9120*/  BRA.U !UP0, `(.L_x_149) ;  /* 0x0000000108287547 */ /* 0x000fea000b800000 */
[----:B------:R-:W-:Y:S01]  /*9130*/  ISETP.NE.AND P0, PT, R62, RZ, PT ;  /* 0x000000ff3e00720c */ /* 0x000fe20003f05270 */
[----:B------:R-:W-:Y:S01]  /*9140*/  IMAD.U32 R2, RZ, RZ, UR46 ;  /* 0x0000002eff027e24 */ /* 0x000fe2000f8e00ff */
[----:B------:R-:W-:Y:S01]  /*9150*/  UIADD3 UR4, UPT, UPT, UR46, 0x1, URZ ;  /* 0x000000012e047890 */ /* 0x000fe2000fffe0ff */
[----:B------:R-:W-:Y:S03]  /*9160*/  IMAD.U32 R0, RZ, RZ, UR52 ;  /* 0x00000034ff007e24 */ /* 0x000fe6000f8e00ff */
[----:B------:R-:W-:Y:S04]  /*9170*/  UISETP.NE.AND UP0, UPT, UR4, 0x4, UPT ;  /* 0x000000040400788c */ /* 0x000fe8000bf05270 */
[----:B------:R-:W-:Y:S03]  /*9180*/  USEL UR46, UR4, URZ, UP0 ;  /* 0x000000ff042e7287 */ /* 0x000fe60008000000 */
[----:B------:R-:W-:Y:S05]  /*9190*/  @P0 LEA R2, R2, UR43, 0x3 ;  /* 0x0000002b02020c11 */ /* 0x000fea000f8e18ff */
[----:B------:R-:W-:Y:S05]  /*91a0*/  @P0 VIADD R2, R2, 0x80 ;  /* 0x0000008002020836 */ /* 0x000fea0000000000 */
[----:B------:R-:W-:Y:S04]  /*91b0*/  @P0 PRMT R0, R0, 0x654, R2 ;  /* 0x0000065400000816 */ /* 0x000fe80000000002 */
[----:B------:R2:W-:Y:S03]  /*91c0*/  @P0 SYNCS.ARRIVE.TRANS64.RED.A1T0 RZ, [R0+URZ], RZ ;  /* 0x000000ff00ff09a7 */ /* 0x0005e600081004ff */
.L_x_149:
[----:B------:R-:W-:Y:S01]  /*91d0*/  R2UR UR4, R52 ;  /* 0x00000000340472ca */ /* 0x000fe200000e0000 */
[----:B------:R-:W-:Y:S01]  /*91e0*/  UISETP.NE.AND UP0, UPT, UR62, URZ, UPT ;  /* 0x000000ff3e00728c */ /* 0x000fe2000bf05270 */
[----:B------:R-:W-:Y:S01]  /*91f0*/  ISETP.NE.AND P0, PT, R56, 0x2, PT ;  /* 0x000000023800780c */ /* 0x000fe20003f05270 */
[----:B------:R-:W-:Y:S01]  /*9200*/  UIADD3 UR20, UPT, UPT, UR38, UR63, URZ ;  /* 0x0000003f26147290 */ /* 0x000fe2000fffe0ff */
[----:B------:R-:W-:Y:S01]  /*9210*/  ISETP.NE.AND P1, PT, R22, 0x4, PT ;  /* 0x000000041600780c */ /* 0x000fe20003f25270 */
[----:B------:R-:W-:Y:S01]  /*9220*/  UIADD3 UR47, UPT, UPT, UR47, 0x4, URZ ;  /* 0x000000042f2f7890 */ /* 0x000fe2000fffe0ff */
[----:B------:R-:W-:Y:S01]  /*9230*/  SEL R2, RZ, 0x1, P0 ;  /* 0x00000001ff027807 */ /* 0x000fe20000000000 */
[----:B------:R-:W-:Y:S01]  /*9240*/  UMOV UR36, UR61 ;  /* 0x0000003d00247c82 */ /* 0x000fe20008000000 */
[----:B--2---:R-:W-:Y:S02]  /*9250*/  SEL R0, RZ, 0x1, P1 ;  /* 0x00000001ff007807 */ /* 0x004fe40000800000 */
[----:B------:R-:W-:Y:S02]  /*9260*/  LOP3.LUT R58, R58, R2, RZ, 0x3c, !PT ;  /* 0x000000023a3a7212 */ /* 0x000fe400078e3cff */
[----:B------:R-:W-:Y:S01]  /*9270*/  LOP3.LUT R59, R59, R0, RZ, 0x3c, !PT ;  /* 0x000000003b3b7212 */ /* 0x000fe200078e3cff */
[----:B------:R-:W-:Y:S01]  /*9280*/  UIADD3 UR24, UPT, UPT, UR37, UR4, URZ ;  /* 0x0000000425187290 */ /* 0x000fe2000fffe0ff */
[----:B------:R-:W-:Y:S02]  /*9290*/  SEL R56, R56, RZ, P0 ;  /* 0x000000ff38387207 */ /* 0x000fe40000000000 */
[----:B------:R-:W-:Y:S01]  /*92a0*/  SEL R22, R22, RZ, P1 ;  /* 0x000000ff16167207 */ /* 0x000fe20000800000 */
[----:B------:R-:W-:Y:S08]  /*92b0*/  BRA.U UP0, `(.L_x_150) ;  /* 0xffffffcd00787547 */ /* 0x000ff0000b83ffff */
[----:B------:R-:W2:Y:S01]  /*92c0*/  LDCU.64 UR4, c[0x0][0x888] ;  /* 0x00011100ff0477ac */ /* 0x000ea20008000a00 */
[----:B------:R-:W3:Y:S01]  /*92d0*/  LDCU.64 UR6, c[0x0][0x890] ;  /* 0x00011200ff0677ac */ /* 0x000ee20008000a00 */
[----:B--2---:R-:W-:Y:S02]  /*92e0*/  ISETP.NE.U32.AND P2, PT, RZ, UR4, PT ;  /* 0x00000004ff007c0c */ /* 0x004fe4000bf45070 */
[----:B---3--:R-:W-:Y:S02]  /*92f0*/  ISETP.NE.U32.AND P1, PT, RZ, UR6, PT ;  /* 0x00000006ff007c0c */ /* 0x008fe4000bf25070 */
[----:B------:R-:W-:Y:S02]  /*9300*/  ISETP.NE.AND.EX P2, PT, RZ, UR5, PT, P2 ;  /* 0x00000005ff007c0c */ /* 0x000fe4000bf45320 */
[----:B------:R-:W-:-:S13]  /*9310*/  ISETP.NE.AND.EX P0, PT, RZ, UR7, PT, P1 ;  /* 0x00000007ff007c0c */ /* 0x000fda000bf05310 */
[----:B------:R-:W-:Y:S05]  /*9320*/  @P2 BRA P0, `(.L_x_151) ;  /* 0x00000000003c2947 */ /* 0x000fea0000000000 */
[----:B------:R-:W-:-:S13]  /*9330*/  ISETP.NE.AND.EX P1, PT, RZ, UR7, PT, P1 ;  /* 0x00000007ff007c0c */ /* 0x000fda000bf25310 */
[----:B------:R-:W-:Y:S05]  /*9340*/  @P1 BRA `(.L_x_152) ;  /* 0x00000000000c1947 */ /* 0x000fea0003800000 */
[----:B------:R-:W-:-:S13]  /*9350*/  FSETP.NEU.AND P0, PT, R27, RZ, PT ;  /* 0x000000ff1b00720b */ /* 0x000fda0003f0d000 */
[----:B------:R-:W-:Y:S05]  /*9360*/  @!P0 EXIT ;  /* 0x000000000000894d */ /* 0x000fea0003800000 */
[----:B------:R-:W-:Y:S05]  /*9370*/  BRA `(.L_x_151) ;  /* 0x0000000000287947 */ /* 0x000fea0003800000 */
.L_x_152:
[----:B------:R-:W-:Y:S01]  /*9380*/  ISETP.NE.AND P0, PT, R55, RZ, PT ;  /* 0x000000ff3700720c */ /* 0x000fe20003f05270 */
[----:B------:R-:W-:-:S12]  /*9390*/  BSSY.RECONVERGENT B0, `(.L_x_151) ;  /* 0x0000008000007945 */ /* 0x000fd80003800200 */
[----:B------:R-:W-:Y:S05]  /*93a0*/  @P0 BRA `(.L_x_153) ;  /* 0x0000000000100947 */ /* 0x000fea0003800000 */
[----:B------:R-:W-:-:S04]  /*93b0*/  ISETP.NE.U32.AND P0, PT, RZ, UR4, PT ;  /* 0x00000004ff007c0c */ /* 0x000fc8000bf05070 */
[----:B------:R-:W-:-:S13]  /*93c0*/  ISETP.NE.AND.EX P0, PT, RZ, UR5, PT, P0 ;  /* 0x00000005ff007c0c */ /* 0x000fda000bf05300 */
[----:B------:R-:W-:Y:S05]  /*93d0*/  @!P0 EXIT ;  /* 0x000000000000894d */ /* 0x000fea0003800000 */
[----:B------:R-:W-:Y:S05]  /*93e0*/  BRA `(.L_x_154) ;  /* 0x0000000000087947 */ /* 0x000fea0003800000 */
.L_x_153:
[----:B------:R-:W-:-:S13]  /*93f0*/  FSETP.NEU.AND P0, PT, R27, RZ, PT ;  /* 0x000000ff1b00720b */ /* 0x000fda0003f0d000 */
[----:B------:R-:W-:Y:S05]  /*9400*/  @!P0 EXIT ;  /* 0x000000000000894d */ /* 0x000fea0003800000 */
.L_x_154:
[----:B------:R-:W-:Y:S05]  /*9410*/  BSYNC.RECONVERGENT B0 ;  /* 0x0000000000007941 */ /* 0x000fea0003800200 */
.L_x_151:
[----:B------:R-:W-:Y:S01]  /*9420*/  ULEA UR6, UR46, UR43, 0x3 ;  /* 0x0000002b2e067291 */ /* 0x000fe2000f8e18ff */
[----:B------:R-:W-:-:S04]  /*9430*/  DEPBAR.LE SB0, 0x0 ;  /* 0x000080000000791a */ /* 0x000fc80000000000 */
[----:B------:R-:W-:-:S04]  /*9440*/  UIADD3 UR6, UPT, UPT, UR6, 0x80, URZ ;  /* 0x0000008006067890 */ /* 0x000fc8000fffe0ff */
[----:B------:R-:W-:-:S09]  /*9450*/  UPRMT UR6, UR52, 0x654, UR6 ;  /* 0x0000065434067896 */ /* 0x000fd20008000006 */
[----:B------:R-:W-:Y:S01]  /*9460*/  SYNCS.ARRIVE.TRANS64.RED.A1T0 RZ, [UR6], RZ ;  /* 0x000000ffffff79a7 */ /* 0x000fe20008100406 */
[----:B------:R-:W-:Y:S05]  /*9470*/  EXIT ;  /* 0x000000000000794d */ /* 0x000fea0003800000 */
.L_x_24:
[----:B---3--:R3:W4:Y:S02]  /*9480*/  SYNCS.PHASECHK.TRANS64.TRYWAIT P0, [R0+URZ+0x120], R2 ;  /* 0x00012002000075a7 */ /* 0x00872400080011ff */
[----:B----4-:R-:W-:Y:S05]  /*9490*/  @!P0 NANOSLEEP.SYNCS 0x989680 ;  /* 0x009896800000895d */ /* 0x010fea0003900000 */
[----:B------:R-:W4:Y:S02]  /*94a0*/  @!P0 SYNCS.PHASECHK.TRANS64 P0, [R0+URZ+0x120], R2 ;  /* 0x00012002000085a7 */ /* 0x000f2400080010ff */
[----:B----4-:R-:W-:Y:S05]  /*94b0*/  @!P0 BRA `(.L_x_24) ;  /* 0xfffffffc00f08947 */ /* 0x010fea000383ffff */
[----:B------:R-:W-:Y:S05]  /*94c0*/  BRA `(.L_x_155) ;  /* 0xffffff8400c47947 */ /* 0x000fea000383ffff */
.L_x_27:
[----:B--2---:R-:W-:-:S07]  /*94d0*/  MOV R0, UR5 ;  /* 0x0000000500007c02 */ /* 0x004fce0008000f00 */
.L_x_156:
[----:B--2---:R2:W3:Y:S02]  /*94e0*/  SYNCS.PHASECHK.TRANS64.TRYWAIT P0, [R0+URZ+0x30], R3 ;  /* 0x00003003000075a7 */ /* 0x0044e400080011ff */
[----:B---3--:R-:W-:Y:S05]  /*94f0*/  @!P0 NANOSLEEP.SYNCS 0x989680 ;  /* 0x009896800000895d */ /* 0x008fea0003900000 */
[----:B------:R-:W3:Y:S02]  /*9500*/  @!P0 SYNCS.PHASECHK.TRANS64 P0, [R0+URZ+0x30], R3 ;  /* 0x00003003000085a7 */ /* 0x000ee400080010ff */
[----:B---3--:R-:W-:Y:S05]  /*9510*/  @!P0 BRA `(.L_x_156) ;  /* 0xfffffffc00f08947 */ /* 0x008fea000383ffff */
[----:B------:R-:W-:Y:S05]  /*9520*/  BRA `(.L_x_26) ;  /* 0xffffff88001c7947 */ /* 0x000fea000383ffff */
.L_x_36:
[----:B-1----:R-:W-:-:S07]  /*9530*/  MOV R0, UR6 ;  /* 0x0000000600007c02 */ /* 0x002fce0008000f00 */
.L_x_157:
[----:B-1----:R1:W2:Y:S02]  /*9540*/  SYNCS.PHASECHK.TRANS64.TRYWAIT P0, [R0+URZ+0x30], R3 ;  /* 0x00003003000075a7 */ /* 0x0022a400080011ff */
[----:B--2---:R-:W-:Y:S05]  /*9550*/  @!P0 NANOSLEEP.SYNCS 0x989680 ;  /* 0x009896800000895d */ /* 0x004fea0003900000 */
[----:B------:R-:W2:Y:S02]  /*9560*/  @!P0 SYNCS.PHASECHK.TRANS64 P0, [R0+URZ+0x30], R3 ;  /* 0x00003003000085a7 */ /* 0x000ea400080010ff */
[----:B--2---:R-:W-:Y:S05]  /*9570*/  @!P0 BRA `(.L_x_157) ;  /* 0xfffffffc00f08947 */ /* 0x004fea000383ffff */
[----:B------:R-:W-:Y:S05]  /*9580*/  BRA `(.L_x_35) ;  /* 0xffffff8c00307947 */ /* 0x000fea000383ffff */
.L_x_43:
[----:B-1----:R1:W4:Y:S02]  /*9590*/  SYNCS.PHASECHK.TRANS64.TRYWAIT P0, [R3+URZ+0xb0], R0 ;  /* 0x0000b000030075a7 */ /* 0x00232400080011ff */
[----:B----4-:R-:W-:Y:S05]  /*95a0*/  @!P0 NANOSLEEP.SYNCS 0x989680 ;  /* 0x009896800000895d */ /* 0x010fea0003900000 */
[----:B------:R-:W4:Y:S02]  /*95b0*/  @!P0 SYNCS.PHASECHK.TRANS64 P0, [R3+URZ+0xb0], R0 ;  /* 0x0000b000030085a7 */ /* 0x000f2400080010ff */
[----:B----4-:R-:W-:Y:S05]  /*95c0*/  @!P0 BRA `(.L_x_43) ;  /* 0xfffffffc00f08947 */ /* 0x010fea000383ffff */
[----:B------:R-:W-:Y:S05]  /*95d0*/  BRA `(.L_x_158) ;  /* 0xffffff9000247947 */ /* 0x000fea000383ffff */
.L_x_47:
[----:B------:R-:W-:-:S07]  /*95e0*/  MOV R0, UR4 ;  /* 0x0000000400007c02 */ /* 0x000fce0008000f00 */
.L_x_159:
[----:B-1----:R1:W2:Y:S02]  /*95f0*/  SYNCS.PHASECHK.TRANS64.TRYWAIT P0, [R0+URZ], R2 ;  /* 0x00000002000075a7 */ /* 0x0022a400080011ff */
[----:B--2---:R-:W-:Y:S05]  /*9600*/  @!P0 NANOSLEEP.SYNCS 0x989680 ;  /* 0x009896800000895d */ /* 0x004fea0003900000 */
[----:B------:R-:W2:Y:S02]  /*9610*/  @!P0 SYNCS.PHASECHK.TRANS64 P0, [R0+URZ], R2 ;  /* 0x00000002000085a7 */ /* 0x000ea400080010ff */
[----:B--2---:R-:W-:Y:S05]  /*9620*/  @!P0 BRA `(.L_x_159) ;  /* 0xfffffffc00f08947 */ /* 0x004fea000383ffff */
[----:B------:R-:W-:Y:S05]  /*9630*/  BRA `(.L_x_160) ;  /* 0xffffff9400cc7947 */ /* 0x000fea000383ffff */
.L_x_48:
[----:B------:R-:W-:-:S07]  /*9640*/  MOV R0, UR5 ;  /* 0x0000000500007c02 */ /* 0x000fce0008000f00 */
.L_x_161:
[----:B-1----:R1:W2:Y:S02]  /*9650*/  SYNCS.PHASECHK.TRANS64.TRYWAIT P0, [R0+URZ], R3 ;  /* 0x00000003000075a7 */ /* 0x0022a400080011ff */
[----:B--2---:R-:W-:Y:S05]  /*9660*/  @!P0 NANOSLEEP.SYNCS 0x989680 ;  /* 0x009896800000895d */ /* 0x004fea0003900000 */
[----:B------:R-:W2:Y:S02]  /*9670*/  @!P0 SYNCS.PHASECHK.TRANS64 P0, [R0+URZ], R3 ;  /* 0x00000003000085a7 */ /* 0x000ea400080010ff */
[----:B--2---:R-:W-:Y:S05]  /*9680*/  @!P0 BRA `(.L_x_161) ;  /* 0xfffffffc00f08947 */ /* 0x004fea000383ffff */
[----:B------:R-:W-:Y:S05]  /*9690*/  BRA `(.L_x_162) ;  /* 0xffffff9400d87947 */ /* 0x000fea000383ffff */
.L_x_49:
[----:B------:R-:W-:-:S07]  /*96a0*/  MOV R0, UR5 ;  /* 0x0000000500007c02 */ /* 0x000fce0008000f00 */
.L_x_163:
[----:B-1----:R1:W2:Y:S02]  /*96b0*/  SYNCS.PHASECHK.TRANS64.TRYWAIT P0, [R0+URZ], R3 ;  /* 0x00000003000075a7 */ /* 0x0022a400080011ff */
[----:B--2---:R-:W-:Y:S05]  /*96c0*/  @!P0 NANOSLEEP.SYNCS 0x989680 ;  /* 0x009896800000895d */ /* 0x004fea0003900000 */
[----:B------:R-:W2:Y:S02]  /*96d0*/  @!P0 SYNCS.PHASECHK.TRANS64 P0, [R0+URZ], R3 ;  /* 0x00000003000085a7 */ /* 0x000ea400080010ff */
[----:B--2---:R-:W-:Y:S05]  /*96e0*/  @!P0 BRA `(.L_x_163) ;  /* 0xfffffffc00f08947 */ /* 0x004fea000383ffff */
[----:B------:R-:W-:Y:S05]  /*96f0*/  BRA `(.L_x_164) ;  /* 0xffffff9400e47947 */ /* 0x000fea000383ffff */
.L_x_50:
[----:B------:R-:W-:-:S07]  /*9700*/  MOV R0, UR5 ;  /* 0x0000000500007c02 */ /* 0x000fce0008000f00 */
.L_x_165:
[----:B-1----:R1:W2:Y:S02]  /*9710*/  SYNCS.PHASECHK.TRANS64.TRYWAIT P0, [R0+URZ], R3 ;  /* 0x00000003000075a7 */ /* 0x0022a400080011ff */
[----:B--2---:R-:W-:Y:S05]  /*9720*/  @!P0 NANOSLEEP.SYNCS 0x989680 ;  /* 0x009896800000895d */ /* 0x004fea0003900000 */
[----:B------:R-:W2:Y:S02]  /*9730*/  @!P0 SYNCS.PHASECHK.TRANS64 P0, [R0+URZ], R3 ;  /* 0x00000003000085a7 */ /* 0x000ea400080010ff */
[----:B--2---:R-:W-:Y:S05]  /*9740*/  @!P0 BRA `(.L_x_165) ;  /* 0xfffffffc00f08947 */ /* 0x004fea000383ffff */
[----:B------:R-:W-:Y:S05]  /*9750*/  BRA `(.L_x_166) ;  /* 0xffffff9400f07947 */ /* 0x000fea000383ffff */
.L_x_51:
[----:B------:R-:W-:-:S07]  /*9760*/  MOV R0, UR5 ;  /* 0x0000000500007c02 */ /* 0x000fce0008000f00 */
.L_x_167:
[----:B-1----:R1:W2:Y:S02]  /*9770*/  SYNCS.PHASECHK.TRANS64.TRYWAIT P0, [R0+URZ], R3 ;  /* 0x00000003000075a7 */ /* 0x0022a400080011ff */
[----:B--2---:R-:W-:Y:S05]  /*9780*/  @!P0 NANOSLEEP.SYNCS 0x989680 ;  /* 0x009896800000895d */ /* 0x004fea0003900000 */
[----:B------:R-:W2:Y:S02]  /*9790*/  @!P0 SYNCS.PHASECHK.TRANS64 P0, [R0+URZ], R3 ;  /* 0x00000003000085a7 */ /* 0x000ea400080010ff */
[----:B--2---:R-:W-:Y:S05]  /*97a0*/  @!P0 BRA `(.L_x_167) ;  /* 0xfffffffc00f08947 */ /* 0x004fea000383ffff */
[----:B------:R-:W-:Y:S05]  /*97b0*/  BRA `(.L_x_168) ;  /* 0xffffff9400fc7947 */ /* 0x000fea000383ffff */
.L_x_54:
[----:B--2---:R2:W3:Y:S02]  /*97c0*/  SYNCS.PHASECHK.TRANS64.TRYWAIT P0, [R2+URZ+0x110], R4 ;  /* 0x00011004020075a7 */ /* 0x0044e400080011ff */
[----:B---3--:R-:W-:Y:S05]  /*97d0*/  @!P0 NANOSLEEP.SYNCS 0x989680 ;  /* 0x009896800000895d */ /* 0x008fea0003900000 */
[----:B------:R-:W3:Y:S02]  /*97e0*/  @!P0 SYNCS.PHASECHK.TRANS64 P0, [R2+URZ+0x110], R4 ;  /* 0x00011004020085a7 */ /* 0x000ee400080010ff */
[----:B---3--:R-:W-:Y:S05]  /*97f0*/  @!P0 BRA `(.L_x_54) ;  /* 0xfffffffc00f08947 */ /* 0x008fea000383ffff */
[----:B------:R-:W-:Y:S05]  /*9800*/  BRA `(.L_x_169) ;  /* 0xffffff9800587947 */ /* 0x000fea000383ffff */
.L_x_55:
[----:B------:R-:W-:-:S07]  /*9810*/  MOV R2, UR4 ;  /* 0x0000000400027c02 */ /* 0x000fce0008000f00 */
.L_x_170:
[----:B--2---:R2:W3:Y:S02]  /*9820*/  SYNCS.PHASECHK.TRANS64.TRYWAIT P0, [R2+URZ+0xc0], R5 ;  /* 0x0000c005020075a7 */ /* 0x0044e400080011ff */
[----:B---3--:R-:W-:Y:S05]  /*9830*/  @!P0 NANOSLEEP.SYNCS 0x989680 ;  /* 0x009896800000895d */ /* 0x008fea0003900000 */
[----:B------:R-:W3:Y:S02]  /*9840*/  @!P0 SYNCS.PHASECHK.TRANS64 P0, [R2+URZ+0xc0], R5 ;  /* 0x0000c005020085a7 */ /* 0x000ee400080010ff */
[----:B---3--:R-:W-:Y:S05]  /*9850*/  @!P0 BRA `(.L_x_170) ;  /* 0xfffffffc00f08947 */ /* 0x008fea000383ffff */
[----:B------:R-:W-:Y:S05]  /*9860*/  BRA `(.L_x_171) ;  /* 0xffffff9800687947 */ /* 0x000fea000383ffff */
.L_x_56:
[----:B--2---:R2:W3:Y:S02]  /*9870*/  SYNCS.PHASECHK.TRANS64.TRYWAIT P1, [R2+URZ+0xb0], R4 ;  /* 0x0000b004020075a7 */ /* 0x0044e400080211ff */
[----:B---3--:R-:W-:Y:S05]  /*9880*/  @!P1 NANOSLEEP.SYNCS 0x989680 ;  /* 0x009896800000995d */ /* 0x008fea0003900000 */
[----:B------:R-:W3:Y:S02]  /*9890*/  @!P1 SYNCS.PHASECHK.TRANS64 P1, [R2+URZ+0xb0], R4 ;  /* 0x0000b004020095a7 */ /* 0x000ee400080210ff */
[----:B---3--:R-:W-:Y:S05]  /*98a0*/  @!P1 BRA `(.L_x_56) ;  /* 0xfffffffc00f09947 */ /* 0x008fea000383ffff */
[----:B------:R-:W-:Y:S05]  /*98b0*/  BRA `(.L_x_172) ;  /* 0xffffff9800987947 */ /* 0x000fea000383ffff */
.L_x_59:
[----:B------:R-:W-:-:S07]  /*98c0*/  MOV R0, UR4 ;  /* 0x0000000400007c02 */ /* 0x000fce0008000f00 */
.L_x_173:
[----:B--2---:R2:W3:Y:S02]  /*98d0*/  SYNCS.PHASECHK.TRANS64.TRYWAIT P0, [R0+URZ+0xc0], R2 ;  /* 0x0000c002000075a7 */ /* 0x0044e400080011ff */
[----:B---3--:R-:W-:Y:S05]  /*98e0*/  @!P0 NANOSLEEP.SYNCS 0x989680 ;  /* 0x009896800000895d */ /* 0x008fea0003900000 */
[----:B------:R-:W3:Y:S02]  /*98f0*/  @!P0 SYNCS.PHASECHK.TRANS64 P0, [R0+URZ+0xc0], R2 ;  /* 0x0000c002000085a7 */ /* 0x000ee400080010ff */
[----:B---3--:R-:W-:Y:S05]  /*9900*/  @!P0 BRA `(.L_x_173) ;  /* 0xfffffffc00f08947 */ /* 0x008fea000383ffff */
[----:B------:R-:W-:Y:S05]  /*9910*/  BRA `(.L_x_58) ;  /* 0xffffff9800ec7947 */ /* 0x000fea000383ffff */
.L_x_68:
[----:B--2---:R-:W-:-:S04]  /*9920*/  MOV R5, UR5 ;  /* 0x0000000500057c02 */ /* 0x004fc80008000f00 */
[----:B------:R2:W3:Y:S03]  /*9930*/  SYNCS.PHASECHK.TRANS64.TRYWAIT P0, [R5+URZ+0x8], R6 ;  /* 0x00000806050075a7 */ /* 0x0004e600080011ff */
[----:B---3--:R-:W-:Y:S05]  /*9940*/  @!P0 NANOSLEEP.SYNCS 0x989680 ;  /* 0x009896800000895d */ /* 0x008fea0003900000 */
[----:B------:R-:W3:Y:S02]  /*9950*/  @!P0 SYNCS.PHASECHK.TRANS64 P0, [R5+URZ+0x8], R6 ;  /* 0x00000806050085a7 */ /* 0x000ee400080010ff */
[----:B---3--:R-:W-:Y:S05]  /*9960*/  @!P0 BRA `(.L_x_68) ;  /* 0xfffffffc00ec8947 */ /* 0x008fea000383ffff */
[----:B------:R-:W-:Y:S05]  /*9970*/  BRA `(.L_x_67) ;  /* 0xffffff9c00a07947 */ /* 0x000fea000383ffff */
.L_x_70:
[----:B------:R-:W-:Y:S01]  /*9980*/  BSSY B0, `(.L_x_174) ;  /* 0x0000006000007945 */ /* 0x000fe20003800000 */
[----:B------:R-:W-:-:S07]  /*9990*/  MOV R15, 0xffffffff ;  /* 0xffffffff000f7802 */ /* 0x000fce0000000f00 */
[----:B-12--5:R-:W-:Y:S05]  /*99a0*/  WARPSYNC.COLLECTIVE R15, `(.L_x_175) ;  /* 0x000000000f0c7348 */ /* 0x026fea0003c00000 */
[----:B------:R-:W-:Y:S02]  /*99b0*/  ELECT P6, UR79, PT ;  /* 0x00000000004f782f */ /* 0x000fe400038c0000 */
[----:B------:R-:W-:Y:S01]  /*99c0*/  MOV R14, UR79 ;  /* 0x0000004f000e7c02 */ /* 0x000fe20008000f00 */
[----:B-12--5:R-:W-:Y:S10]  /*99d0*/  ENDCOLLECTIVE ;  /* 0x000000000000791b */ /* 0x026ff40003800000 */
.L_x_175:
[----:B------:R-:W-:Y:S05]  /*99e0*/  BSYNC B0 ;  /* 0x0000000000007941 */ /* 0x000fea0003800000 */
.L_x_174:
[----:B------:R-:W-:Y:S05]  /*99f0*/  BRA `(.L_x_176) ;  /* 0xffffff9c00d07947 */ /* 0x000fea000383ffff */
.L_x_72:
[----:B--2---:R-:W-:-:S04]  /*9a00*/  MOV R0, UR5 ;  /* 0x0000000500007c02 */ /* 0x004fc80008000f00 */
[----:B------:R2:W3:Y:S03]  /*9a10*/  SYNCS.PHASECHK.TRANS64.TRYWAIT P0, [R0+URZ+0x8], R4 ;  /* 0x00000804000075a7 */ /* 0x0004e600080011ff */
[----:B---3--:R-:W-:Y:S05]  /*9a20*/  @!P0 NANOSLEEP.SYNCS 0x989680 ;  /* 0x009896800000895d */ /* 0x008fea0003900000 */
[----:B------:R-:W3:Y:S02]  /*9a30*/  @!P0 SYNCS.PHASECHK.TRANS64 P0, [R0+URZ+0x8], R4 ;  /* 0x00000804000085a7 */ /* 0x000ee400080010ff */
[----:B---3--:R-:W-:Y:S05]  /*9a40*/  @!P0 BRA `(.L_x_72) ;  /* 0xfffffffc00ec8947 */ /* 0x008fea000383ffff */
[----:B------:R-:W-:Y:S05]  /*9a50*/  BRA `(.L_x_71) ;  /* 0xffffff9c00d47947 */ /* 0x000fea000383ffff */
.L_x_73:
[----:B-1----:R1:W2:Y:S02]  /*9a60*/  SYNCS.PHASECHK.TRANS64.TRYWAIT P0, [R0+URZ+0xb0], R4 ;  /* 0x0000b004000075a7 */ /* 0x0022a400080011ff */
[----:B--2---:R-:W-:Y:S05]  /*9a70*/  @!P0 NANOSLEEP.SYNCS 0x989680 ;  /* 0x009896800000895d */ /* 0x004fea0003900000 */
[----:B------:R-:W2:Y:S02]  /*9a80*/  @!P0 SYNCS.PHASECHK.TRANS64 P0, [R0+URZ+0xb0], R4 ;  /* 0x0000b004000085a7 */ /* 0x000ea400080010ff */
[----:B--2---:R-:W-:Y:S05]  /*9a90*/  @!P0 BRA `(.L_x_73) ;  /* 0xfffffffc00f08947 */ /* 0x004fea000383ffff */
[----:B------:R-:W-:Y:S05]  /*9aa0*/  BRA `(.L_x_177) ;  /* 0xffffffa000e07947 */ /* 0x000fea000383ffff */
.L_x_75:
[----:B------:R-:W-:-:S07]  /*9ab0*/  MOV R0, UR46 ;  /* 0x0000002e00007c02 */ /* 0x000fce0008000f00 */
.L_x_178:
[----:B-1----:R1:W2:Y:S02]  /*9ac0*/  SYNCS.PHASECHK.TRANS64.TRYWAIT P0, [R0+URZ+0xf0], R4 ;  /* 0x0000f004000075a7 */ /* 0x0022a400080011ff */
[----:B--2---:R-:W-:Y:S05]  /*9ad0*/  @!P0 NANOSLEEP.SYNCS 0x989680 ;  /* 0x009896800000895d */ /* 0x004fea0003900000 */
[----:B------:R-:W2:Y:S02]  /*9ae0*/  @!P0 SYNCS.PHASECHK.TRANS64 P0, [R0+URZ+0xf0], R4 ;  /* 0x0000f004000085a7 */ /* 0x000ea400080010ff */
[----:B--2---:R-:W-:Y:S05]  /*9af0*/  @!P0 BRA `(.L_x_178) ;  /* 0xfffffffc00f08947 */ /* 0x004fea000383ffff */
[----:B------:R-:W-:Y:S05]  /*9b00*/  BRA `(.L_x_179) ;  /* 0xffffffa4002c7947 */ /* 0x000fea000383ffff */
.L_x_78:
[----:B------:R-:W-:Y:S07]  /*9b10*/  MOV R0, UR7 ;  /* 0x0000000700007c02 */ /* 0x000fee0008000f00 */
.L_x_180:
[----:B-1----:R1:W2:Y:S02]  /*9b20*/  SYNCS.PHASECHK.TRANS64.TRYWAIT P0, [R0+URZ], R4 ;  /* 0x00000004000075a7 */ /* 0x0022a400080011ff */
[----:B--2---:R-:W-:Y:S05]  /*9b30*/  @!P0 NANOSLEEP.SYNCS 0x989680 ;  /* 0x009896800000895d */ /* 0x004fea0003900000 */
[----:B------:R-:W2:Y:S02]  /*9b40*/  @!P0 SYNCS.PHASECHK.TRANS64 P0, [R0+URZ], R4 ;  /* 0x00000004000085a7 */ /* 0x000ea400080010ff */
[----:B--2---:R-:W-:Y:S05]  /*9b50*/  @!P0 BRA `(.L_x_180) ;  /* 0xfffffffc00f08947 */ /* 0x004fea000383ffff */
[----:B------:R-:W-:Y:S05]  /*9b60*/  BRA `(.L_x_77) ;  /* 0xffffffa400407947 */ /* 0x000fea000383ffff */
.L_x_82:
[----:B-1----:R-:W-:-:S07]  /*9b70*/  MOV R0, UR4 ;  /* 0x0000000400007c02 */ /* 0x002fce0008000f00 */
.L_x_181:
[----:B-1----:R1:W2:Y:S02]  /*9b80*/  SYNCS.PHASECHK.TRANS64.TRYWAIT P0, [R0+URZ], R2 ;  /* 0x00000002000075a7 */ /* 0x0022a400080011ff */
[----:B--2---:R-:W-:Y:S05]  /*9b90*/  @!P0 NANOSLEEP.SYNCS 0x989680 ;  /* 0x009896800000895d */ /* 0x004fea0003900000 */
[----:B------:R-:W2:Y:S02]  /*9ba0*/  @!P0 SYNCS.PHASECHK.TRANS64 P0, [R0+URZ], R2 ;  /* 0x00000002000085a7 */ /* 0x000ea400080010ff */
[----:B--2---:R-:W-:Y:S05]  /*9bb0*/  @!P0 BRA `(.L_x_181) ;  /* 0xfffffffc00f08947 */ /* 0x004fea000383ffff */
[----:B------:R-:W-:Y:S05]  /*9bc0*/  BRA `(.L_x_182) ;  /* 0xffffffa800847947 */ /* 0x000fea000383ffff */
.L_x_83:
[----:B------:R-:W-:-:S07]  /*9bd0*/  MOV R0, UR5 ;  /* 0x0000000500007c02 */ /* 0x000fce0008000f00 */
.L_x_183:
[----:B-1----:R1:W2:Y:S02]  /*9be0*/  SYNCS.PHASECHK.TRANS64.TRYWAIT P0, [R0+URZ], R3 ;  /* 0x00000003000075a7 */ /* 0x0022a400080011ff */
[----:B--2---:R-:W-:Y:S05]  /*9bf0*/  @!P0 NANOSLEEP.SYNCS 0x989680 ;  /* 0x009896800000895d */ /* 0x004fea0003900000 */
[----:B------:R-:W2:Y:S02]  /*9c00*/  @!P0 SYNCS.PHASECHK.TRANS64 P0, [R0+URZ], R3 ;  /* 0x00000003000085a7 */ /* 0x000ea400080010ff */
[----:B--2---:R-:W-:Y:S05]  /*9c10*/  @!P0 BRA `(.L_x_183) ;  /* 0xfffffffc00f08947 */ /* 0x004fea000383ffff */
[----:B------:R-:W-:Y:S05]  /*9c20*/  BRA `(.L_x_184) ;  /* 0xffffffa800907947 */ /* 0x000fea000383ffff */
.L_x_84:
[----:B------:R-:W-:-:S07]  /*9c30*/  MOV R0, UR5 ;  /* 0x0000000500007c02 */ /* 0x000fce0008000f00 */
.L_x_185:
[----:B-1----:R1:W2:Y:S02]  /*9c40*/  SYNCS.PHASECHK.TRANS64.TRYWAIT P0, [R0+URZ], R3 ;  /* 0x00000003000075a7 */ /* 0x0022a400080011ff */
[----:B--2---:R-:W-:Y:S05]  /*9c50*/  @!P0 NANOSLEEP.SYNCS 0x989680 ;  /* 0x009896800000895d */ /* 0x004fea0003900000 */
[----:B------:R-:W2:Y:S02]  /*9c60*/  @!P0 SYNCS.PHASECHK.TRANS64 P0, [R0+URZ], R3 ;  /* 0x00000003000085a7 */ /* 0x000ea400080010ff */
[----:B--2---:R-:W-:Y:S05]  /*9c70*/  @!P0 BRA `(.L_x_185) ;  /* 0xfffffffc00f08947 */ /* 0x004fea000383ffff */
[----:B------:R-:W-:Y:S05]  /*9c80*/  BRA `(.L_x_186) ;  /* 0xffffffa8009c7947 */ /* 0x000fea000383ffff */
.L_x_87:
[----:B------:R-:W-:-:S07]  /*9c90*/  MOV R0, UR41 ;  /* 0x0000002900007c02 */ /* 0x000fce0008000f00 */
.L_x_187:
[----:B-1----:R1:W2:Y:S02]  /*9ca0*/  SYNCS.PHASECHK.TRANS64.TRYWAIT P1, [R0+URZ+0x130], R2 ;  /* 0x00013002000075a7 */ /* 0x0022a400080211ff */
[----:B--2---:R-:W-:Y:S05]  /*9cb0*/  @!P1 NANOSLEEP.SYNCS 0x989680 ;  /* 0x009896800000995d */ /* 0x004fea0003900000 */
[----:B------:R-:W2:Y:S02]  /*9cc0*/  @!P1 SYNCS.PHASECHK.TRANS64 P1, [R0+URZ+0x130], R2 ;  /* 0x00013002000095a7 */ /* 0x000ea400080210ff */
[----:B--2---:R-:W-:Y:S05]  /*9cd0*/  @!P1 BRA `(.L_x_187) ;  /* 0xfffffffc00f09947 */ /* 0x004fea000383ffff */
[----:B------:R-:W-:Y:S05]  /*9ce0*/  BRA `(.L_x_188) ;  /* 0xffffffa800e87947 */ /* 0x000fea000383ffff */
.L_x_92:
[----:B---3--:R3:W4:Y:S02]  /*9cf0*/  SYNCS.PHASECHK.TRANS64.TRYWAIT P0, [R12+URZ+0xb0], R0 ;  /* 0x0000b0000c0075a7 */ /* 0x00872400080011ff */
[----:B----4-:R-:W-:Y:S05]  /*9d00*/  @!P0 NANOSLEEP.SYNCS 0x989680 ;  /* 0x009896800000895d */ /* 0x010fea0003900000 */
[----:B------:R-:W4:Y:S02]  /*9d10*/  @!P0 SYNCS.PHASECHK.TRANS64 P0, [R12+URZ+0xb0], R0 ;  /* 0x0000b0000c0085a7 */ /* 0x000f2400080010ff */
[----:B----4-:R-:W-:Y:S05]  /*9d20*/  @!P0 BRA `(.L_x_92) ;  /* 0xfffffffc00f08947 */ /* 0x010fea000383ffff */
[----:B------:R-:W-:Y:S05]  /*9d30*/  BRA `(.L_x_189) ;  /* 0xffffffb000107947 */ /* 0x000fea000383ffff */
.L_x_95:
[----:B-1----:R-:W-:Y:S07]  /*9d40*/  MOV R0, UR21 ;  /* 0x0000001500007c02 */ /* 0x002fee0008000f00 */
.L_x_190:
[----:B-1----:R1:W3:Y:S02]  /*9d50*/  SYNCS.PHASECHK.TRANS64.TRYWAIT P2, [R0+URZ+0xa8], R6 ;  /* 0x0000a806000075a7 */ /* 0x0022e400080411ff */
[----:B---3--:R-:W-:Y:S05]  /*9d60*/  @!P2 NANOSLEEP.SYNCS 0x989680 ;  /* 0x009896800000a95d */ /* 0x008fea0003900000 */
[----:B------:R-:W3:Y:S02]  /*9d70*/  @!P2 SYNCS.PHASECHK.TRANS64 P2, [R0+URZ+0xa8], R6 ;  /* 0x0000a8060000a5a7 */ /* 0x000ee400080410ff */
[----:B---3--:R-:W-:Y:S05]  /*9d80*/  @!P2 BRA `(.L_x_190) ;  /* 0xfffffffc00f0a947 */ /* 0x008fea000383ffff */
[----:B------:R-:W-:Y:S05]  /*9d90*/  BRA `(.L_x_94) ;  /* 0xffffffb400787947 */ /* 0x000fea000383ffff */
.L_x_98:
[----:B------:R-:W-:Y:S07]  /*9da0*/  MOV R0, UR21 ;  /* 0x0000001500007c02 */ /* 0x000fee0008000f00 */
.L_x_191:
[----:B-1----:R1:W3:Y:S02]  /*9db0*/  SYNCS.PHASECHK.TRANS64.TRYWAIT P0, [R0+URZ+0x80], R9 ;  /* 0x00008009000075a7 */ /* 0x0022e400080011ff */
[----:B---3--:R-:W-:Y:S05]  /*9dc0*/  @!P0 NANOSLEEP.SYNCS 0x989680 ;  /* 0x009896800000895d */ /* 0x008fea0003900000 */
[----:B------:R-:W3:Y:S02]  /*9dd0*/  @!P0 SYNCS.PHASECHK.TRANS64 P0, [R0+URZ+0x80], R9 ;  /* 0x00008009000085a7 */ /* 0x000ee400080010ff */
[----:B---3--:R-:W-:Y:S05]  /*9de0*/  @!P0 BRA `(.L_x_191) ;  /* 0xfffffffc00f08947 */ /* 0x008fea000383ffff */
[----:B------:R-:W-:Y:S05]  /*9df0*/  BRA `(.L_x_192) ;  /* 0xffffffb400d47947 */ /* 0x000fea000383ffff */
.L_x_99:
[----:B------:R-:W-:Y:S07]  /*9e00*/  MOV R0, UR21 ;  /* 0x0000001500007c02 */ /* 0x000fee0008000f00 */
.L_x_193:
[----:B-1----:R1:W3:Y:S02]  /*9e10*/  SYNCS.PHASECHK.TRANS64.TRYWAIT P0, [R0+URZ+0x88], R9 ;  /* 0x00008809000075a7 */ /* 0x0022e400080011ff */
[----:B---3--:R-:W-:Y:S05]  /*9e20*/  @!P0 NANOSLEEP.SYNCS 0x989680 ;  /* 0x009896800000895d */ /* 0x008fea0003900000 */
[----:B------:R-:W3:Y:S02]  /*9e30*/  @!P0 SYNCS.PHASECHK.TRANS64 P0, [R0+URZ+0x88], R9 ;  /* 0x00008809000085a7 */ /* 0x000ee400080010ff */
[----:B---3--:R-:W-:Y:S05]  /*9e40*/  @!P0 BRA `(.L_x_193) ;  /* 0xfffffffc00f08947 */ /* 0x008fea000383ffff */
[----:B------:R-:W-:Y:S05]  /*9e50*/  BRA `(.L_x_194) ;  /* 0xffffffb800307947 */ /* 0x000fea000383ffff */
.L_x_100:
[----:B------:R-:W-:Y:S07]  /*9e60*/  MOV R0, UR21 ;  /* 0x0000001500007c02 */ /* 0x000fee0008000f00 */
.L_x_195:
[----:B-1----:R1:W3:Y:S02]  /*9e70*/  SYNCS.PHASECHK.TRANS64.TRYWAIT P0, [R0+URZ+0x90], R9 ;  /* 0x00009009000075a7 */ /* 0x0022e400080011ff */
[----:B---3--:R-:W-:Y:S05]  /*9e80*/  @!P0 NANOSLEEP.SYNCS 0x989680 ;  /* 0x009896800000895d */ /* 0x008fea0003900000 */
[----:B------:R-:W3:Y:S02]  /*9e90*/  @!P0 SYNCS.PHASECHK.TRANS64 P0, [R0+URZ+0x90], R9 ;  /* 0x00009009000085a7 */ /* 0x000ee400080010ff */
[----:B---3--:R-:W-:Y:S05]  /*9ea0*/  @!P0 BRA `(.L_x_195) ;  /* 0xfffffffc00f08947 */ /* 0x008fea000383ffff */
[----:B------:R-:W-:Y:S05]  /*9eb0*/  BRA `(.L_x_196) ;  /* 0xffffffb8008c7947 */ /* 0x000fea000383ffff */
.L_x_101:
[----:B------:R-:W-:Y:S07]  /*9ec0*/  MOV R0, UR21 ;  /* 0x0000001500007c02 */ /* 0x000fee0008000f00 */
.L_x_197:
[----:B-1----:R1:W3:Y:S02]  /*9ed0*/  SYNCS.PHASECHK.TRANS64.TRYWAIT P0, [R0+URZ+0x98], R9 ;  /* 0x00009809000075a7 */ /* 0x0022e400080011ff */
[----:B---3--:R-:W-:Y:S05]  /*9ee0*/  @!P0 NANOSLEEP.SYNCS 0x989680 ;  /* 0x009896800000895d */ /* 0x008fea0003900000 */
[----:B------:R-:W3:Y:S02]  /*9ef0*/  @!P0 SYNCS.PHASECHK.TRANS64 P0, [R0+URZ+0x98], R9 ;  /* 0x00009809000085a7 */ /* 0x000ee400080010ff */
[----:B---3--:R-:W-:Y:S05]  /*9f00*/  @!P0 BRA `(.L_x_197) ;  /* 0xfffffffc00f08947 */ /* 0x008fea000383ffff */
[----:B------:R-:W-:Y:S05]  /*9f10*/  BRA `(.L_x_198) ;  /* 0xffffffb800e87947 */ /* 0x000fea000383ffff */
.L_x_103:
[----:B------:R-:W-:-:S07]  /*9f20*/  MOV R0, UR21 ;  /* 0x0000001500007c02 */ /* 0x000fce0008000f00 */
.L_x_199:
[----:B-1----:R1:W4:Y:S02]  /*9f30*/  SYNCS.PHASECHK.TRANS64.TRYWAIT P0, [R0+URZ+0x80], R2 ;  /* 0x00008002000075a7 */ /* 0x00232400080011ff */
[----:B----4-:R-:W-:Y:S05]  /*9f40*/  @!P0 NANOSLEEP.SYNCS 0x989680 ;  /* 0x009896800000895d */ /* 0x010fea0003900000 */
[----:B------:R-:W4:Y:S02]  /*9f50*/  @!P0 SYNCS.PHASECHK.TRANS64 P0, [R0+URZ+0x80], R2 ;  /* 0x00008002000085a7 */ /* 0x000f2400080010ff */
[----:B----4-:R-:W-:Y:S05]  /*9f60*/  @!P0 BRA `(.L_x_199) ;  /* 0xfffffffc00f08947 */ /* 0x010fea000383ffff */
[----:B------:R-:W-:Y:S05]  /*9f70*/  BRA `(.L_x_200) ;  /* 0xffffffbc00747947 */ /* 0x000fea000383ffff */
.L_x_104:
[----:B-1----:R-:W-:-:S07]  /*9f80*/  MOV R0, UR21 ;  /* 0x0000001500007c02 */ /* 0x002fce0008000f00 */
.L_x_201:
[----:B-1----:R1:W4:Y:S02]  /*9f90*/  SYNCS.PHASECHK.TRANS64.TRYWAIT P0, [R0+URZ+0x88], R2 ;  /* 0x00008802000075a7 */ /* 0x00232400080011ff */
[----:B----4-:R-:W-:Y:S05]  /*9fa0*/  @!P0 NANOSLEEP.SYNCS 0x989680 ;  /* 0x009896800000895d */ /* 0x010fea0003900000 */
[----:B------:R-:W4:Y:S02]  /*9fb0*/  @!P0 SYNCS.PHASECHK.TRANS64 P0, [R0+URZ+0x88], R2 ;  /* 0x00008802000085a7 */ /* 0x000f2400080010ff */
[----:B----4-:R-:W-:Y:S05]  /*9fc0*/  @!P0 BRA `(.L_x_201) ;  /* 0xfffffffc00f08947 */ /* 0x010fea000383ffff */
[----:B------:R-:W-:Y:S05]  /*9fd0*/  BRA `(.L_x_202) ;  /* 0xffffffbc00647947 */ /* 0x000fea000383ffff */
.L_x_105:
[----:B-1----:R-:W-:-:S07]  /*9fe0*/  MOV R0, UR21 ;  /* 0x0000001500007c02 */ /* 0x002fce0008000f00 */
.L_x_203:
[----:B-1----:R1:W4:Y:S02]  /*9ff0*/  SYNCS.PHASECHK.TRANS64.TRYWAIT P0, [R0+URZ+0x90], R2 ;  /* 0x00009002000075a7 */ /* 0x00232400080011ff */
[----:B----4-:R-:W-:Y:S05]  /*a000*/  @!P0 NANOSLEEP.SYNCS 0x989680 ;  /* 0x009896800000895d */ /* 0x010fea0003900000 */
[----:B------:R-:W4:Y:S02]  /*a010*/  @!P0 SYNCS.PHASECHK.TRANS64 P0, [R0+URZ+0x90], R2 ;  /* 0x00009002000085a7 */ /* 0x000f2400080010ff */
[----:B----4-:R-:W-:Y:S05]  /*a020*/  @!P0 BRA `(.L_x_203) ;  /* 0xfffffffc00f08947 */ /* 0x010fea000383ffff */
[----:B------:R-:W-:Y:S05]  /*a030*/  BRA `(.L_x_204) ;  /* 0xffffffbc00547947 */ /* 0x000fea000383ffff */
.L_x_107:
[----:B--2---:R2:W3:Y:S02]  /*a040*/  SYNCS.PHASECHK.TRANS64.TRYWAIT P0, [R3+URZ+0xb0], R0 ;  /* 0x0000b000030075a7 */ /* 0x0044e400080011ff */
[----:B---3--:R-:W-:Y:S05]  /*a050*/  @!P0 NANOSLEEP.SYNCS 0x989680 ;  /* 0x009896800000895d */ /* 0x008fea0003900000 */
[----:B------:R-:W3:Y:S02]  /*a060*/  @!P0 SYNCS.PHASECHK.TRANS64 P0, [R3+URZ+0xb0], R0 ;  /* 0x0000b000030085a7 */ /* 0x000ee400080010ff */
[----:B---3--:R-:W-:Y:S05]  /*a070*/  @!P0 BRA `(.L_x_107) ;  /* 0xfffffffc00f08947 */ /* 0x008fea000383ffff */
[----:B------:R-:W-:Y:S05]  /*a080*/  BRA `(.L_x_205) ;  /* 0xffffffc000187947 */ /* 0x000fea000383ffff */
.L_x_118:
[----:B-1----:R-:W-:Y:S04]  /*a090*/  MOV R2, UR43 ;  /* 0x0000002b00027c02 */ /* 0x002fe80008000f00 */
[----:B------:R1:W2:Y:S03]  /*a0a0*/  SYNCS.PHASECHK.TRANS64.TRYWAIT P0, [R2+URZ+0x60], R3 ;  /* 0x00006003020075a7 */ /* 0x0002a600080011ff */
[----:B--2---:R-:W-:Y:S05]  /*a0b0*/  @!P0 NANOSLEEP.SYNCS 0x989680 ;  /* 0x009896800000895d */ /* 0x004fea0003900000 */
[----:B------:R-:W2:Y:S02]  /*a0c0*/  @!P0 SYNCS.PHASECHK.TRANS64 P0, [R2+URZ+0x60], R3 ;  /* 0x00006003020085a7 */ /* 0x000ea400080010ff */
[----:B--2---:R-:W-:Y:S05]  /*a0d0*/  @!P0 BRA `(.L_x_118) ;  /* 0xfffffffc00ec8947 */ /* 0x004fea000383ffff */
[----:B------:R-:W-:Y:S05]  /*a0e0*/  BRA `(.L_x_117) ;  /* 0xffffffcc00687947 */ /* 0x000fea000383ffff */
.L_x_120:
[----:B-1----:R1:W3:Y:S02]  /*a0f0*/  SYNCS.PHASECHK.TRANS64.TRYWAIT P1, [R54+URZ+0xd0], R0 ;  /* 0x0000d000360075a7 */ /* 0x0022e400080211ff */
[----:B---3--:R-:W-:Y:S05]  /*a100*/  @!P1 NANOSLEEP.SYNCS 0x989680 ;  /* 0x009896800000995d */ /* 0x008fea0003900000 */
[----:B------:R-:W3:Y:S02]  /*a110*/  @!P1 SYNCS.PHASECHK.TRANS64 P1, [R54+URZ+0xd0], R0 ;  /* 0x0000d000360095a7 */ /* 0x000ee400080210ff */
[----:B---3--:R-:W-:Y:S05]  /*a120*/  @!P1 BRA `(.L_x_120) ;  /* 0xfffffffc00f09947 */ /* 0x008fea000383ffff */
[----:B------:R-:W-:Y:S05]  /*a130*/  BRA `(.L_x_119) ;  /* 0xffffffcc00887947 */ /* 0x000fea000383ffff */
.L_x_129:
[----:B--2---:R2:W3:Y:S02]  /*a140*/  SYNCS.PHASECHK.TRANS64.TRYWAIT P0, [R2+URZ+0x60], R0 ;  /* 0x00006000020075a7 */ /* 0x0044e400080011ff */
[----:B---3--:R-:W-:Y:S05]  /*a150*/  @!P0 NANOSLEEP.SYNCS 0x989680 ;  /* 0x009896800000895d */ /* 0x008fea0003900000 */
[----:B------:R-:W3:Y:S02]  /*a160*/  @!P0 SYNCS.PHASECHK.TRANS64 P0, [R2+URZ+0x60], R0 ;  /* 0x00006000020085a7 */ /* 0x000ee400080010ff */
[----:B---3--:R-:W-:Y:S05]  /*a170*/  @!P0 BRA `(.L_x_129) ;  /* 0xfffffffc00f08947 */ /* 0x008fea000383ffff */
[----:B------:R-:W-:Y:S05]  /*a180*/  BRA `(.L_x_128) ;  /* 0xffffffd400987947 */ /* 0x000fea000383ffff */
.L_x_137:
[----:B--2---:R2:W3:Y:S02]  /*a190*/  SYNCS.PHASECHK.TRANS64.TRYWAIT P0, [R2+URZ+0x60], R4 ;  /* 0x00006004020075a7 */ /* 0x0044e400080011ff */
[----:B---3--:R-:W-:Y:S05]  /*a1a0*/  @!P0 NANOSLEEP.SYNCS 0x989680 ;  /* 0x009896800000895d */ /* 0x008fea0003900000 */
[----:B------:R-:W3:Y:S02]  /*a1b0*/  @!P0 SYNCS.PHASECHK.TRANS64 P0, [R2+URZ+0x60], R4 ;  /* 0x00006004020085a7 */ /* 0x000ee400080010ff */
[----:B---3--:R-:W-:Y:S05]  /*a1c0*/  @!P0 BRA `(.L_x_137) ;  /* 0xfffffffc00f08947 */ /* 0x008fea000383ffff */
[----:B------:R-:W-:Y:S05]  /*a1d0*/  BRA `(.L_x_136) ;  /* 0xffffffdc00b87947 */ /* 0x000fea000383ffff */
.L_x_145:
[----:B--2---:R2:W3:Y:S02]  /*a1e0*/  SYNCS.PHASECHK.TRANS64.TRYWAIT P0, [R3+URZ+0x60], R0 ;  /* 0x00006000030075a7 */ /* 0x0044e400080011ff */
[----:B---3--:R-:W-:Y:S05]  /*a1f0*/  @!P0 NANOSLEEP.SYNCS 0x989680 ;  /* 0x009896800000895d */ /* 0x008fea0003900000 */
[----:B------:R-:W3:Y:S02]  /*a200*/  @!P0 SYNCS.PHASECHK.TRANS64 P0, [R3+URZ+0x60], R0 ;  /* 0x00006000030085a7 */ /* 0x000ee400080010ff */
[----:B---3--:R-:W-:Y:S05]  /*a210*/  @!P0 BRA `(.L_x_145) ;  /* 0xfffffffc00f08947 */ /* 0x008fea000383ffff */
[----:B------:R-:W-:Y:S05]  /*a220*/  BRA `(.L_x_144) ;  /* 0xffffffe400d87947 */ /* 0x000fea000383ffff */
        .weak           $__internal_0_$__cuda_sm10x_tcgen05_guardrail_trap_col_being_dealloced_not_returned_by_alloc
        .type           $__internal_0_$__cuda_sm10x_tcgen05_guardrail_trap_col_being_dealloced_not_returned_by_alloc,@function
        .size           $__internal_0_$__cuda_sm10x_tcgen05_guardrail_trap_col_being_dealloced_not_returned_by_alloc,($__internal_1_$__cuda_sm10x_tcgen05_guardrail_trap_phase_invalid_during_alloc - $__internal_0_$__cuda_sm10x_tcgen05_guardrail_trap_col_being_dealloced_not_returned_by_alloc)
$__internal_0_$__cuda_sm10x_tcgen05_guardrail_trap_col_being_dealloced_not_returned_by_alloc:
[----:B------:R-:W-:Y:S05]  /*a230*/  BPT.TRAP 0x1 ;  /* 0x000000040000795c */ /* 0x000fea0000300000 */
[----:B------:R-:W-:-:S04]  /*a240*/  HFMA2 R3, -RZ, RZ, 0, 0 ;  /* 0x00000000ff037431 */ /* 0x000fc800000001ff */
[----:B------:R-:W-:Y:S05]  /*a250*/  RET.REL.NODEC R2 `(_ZN7cutlass13device_kernelINS_4gemm6kernel13GemmUniversalIN4cute5tupleIJiiiiEEENS1_10collective13CollectiveMmaINS1_35MainloopSm100TmaUmmaWarpSpecializedILi6ELi2ELi4ENS5_IJNS4_1CILi4EEENSA_ILi2EEENSA_ILi1EEEEEEEENS5_IJNSA_ILi128EEESG_SG_EEENS_6half_tENS5_IJlSD_lEEESI_SJ_NS4_8TiledMMAINS4_8MMA_AtomIJNS4_26SM100_MMA_F16BF16_2x1SM_SSISI_SI_fLi128ELi128ELNS4_4UMMA5MajorE0ELSO_0ELNSN_7ScaleInE0ELSP_0EEEEEENS4_6LayoutINS5_IJSD_SD_SD_EEENS5_IJNSA_ILi0EEESU_SU_EEEEENS5_IJNS4_10UnderscoreESX_SX_EEEEENS4_28SM100_TMA_2SM_LOAD_MULTICASTENS4_14ComposedLayoutINS4_7SwizzleILi3ELi4ELi3EEENS4_18smem_ptr_flag_bitsILi16EEENSS_INS5_IJNSA_ILi8EEENSA_ILi64EEEEEENS5_IJS17_SD_EEEEEEEvNS4_8identityES10_S1B_vS1C_EENS_8epilogue10collective18CollectiveEpilogueINS1E_23Sm100TmaWarpSpecializedILi4ELi2ELi16ELb1ELb0EEEJNS5_IJS17_SG_SG_EEENS5_IJNSS_IS17_SD_EENSS_INS5_IJNSA_ILi16EEESC_EEENS5_IJSD_S17_EEEEEEEESI_SJ_SI_SJ_NS1E_6fusion15FusionCallbacksIS1I_NS1Q_17LinearCombinationISI_fSI_fLNS_15FloatRoundStyleE2EEES1J_S1P_JEEENS4_5SM1004TMEM4LOAD26SM100_TMEM_LOAD_32dp32b16xENS4_13SM90_TMA_LOADENS11_INS12_ILi1ELi4ELi3EEES15_NSS_INS5_IJS16_S1L_EEENS5_IJS1L_SD_EEEEEEENS4_39AutoVectorizingCopyWithAssumedAlignmentILi128EEENS4_14SM90_TMA_STOREES25_S27_S27_EEEvvEEEEvNT_6ParamsE) ;  /* 0xffffff5c02687950 */ /* 0x000fea0003c3ffff */
        .weak           $__internal_1_$__cuda_sm10x_tcgen05_guardrail_trap_phase_invalid_during_alloc
        .type           $__internal_1_$__cuda_sm10x_tcgen05_guardrail_trap_phase_invalid_during_alloc,@function
        .size           $__internal_1_$__cuda_sm10x_tcgen05_guardrail_trap_phase_invalid_during_alloc,($__internal_2_$__cuda_sm10x_tcgen05_guardrail_trap_unallocated_columns_being_dealloced - $__internal_1_$__cuda_sm10x_tcgen05_guardrail_trap_phase_invalid_during_alloc)
$__internal_1_$__cuda_sm10x_tcgen05_guardrail_trap_phase_invalid_during_alloc:
[----:B------:R-:W-:Y:S05]  /*a260*/  BPT.TRAP 0x1 ;  /* 0x000000040000795c */ /* 0x000fea0000300000 */
[----:B------:R-:W-:-:S04]  /*a270*/  MOV R5, 0x0 ;  /* 0x0000000000057802 */ /* 0x000fc80000000f00 */
[----:B------:R-:W-:Y:S05]  /*a280*/  RET.REL.NODEC R4 `(_ZN7cutlass13device_kernelINS_4gemm6kernel13GemmUniversalIN4cute5tupleIJiiiiEEENS1_10collective13CollectiveMmaINS1_35MainloopSm100TmaUmmaWarpSpecializedILi6ELi2ELi4ENS5_IJNS4_1CILi4EEENSA_ILi2EEENSA_ILi1EEEEEEEENS5_IJNSA_ILi128EEESG_SG_EEENS_6half_tENS5_IJlSD_lEEESI_SJ_NS4_8TiledMMAINS4_8MMA_AtomIJNS4_26SM100_MMA_F16BF16_2x1SM_SSISI_SI_fLi128ELi128ELNS4_4UMMA5MajorE0ELSO_0ELNSN_7ScaleInE0ELSP_0EEEEEENS4_6LayoutINS5_IJSD_SD_SD_EEENS5_IJNSA_ILi0EEESU_SU_EEEEENS5_IJNS4_10UnderscoreESX_SX_EEEEENS4_28SM100_TMA_2SM_LOAD_MULTICASTENS4_14ComposedLayoutINS4_7SwizzleILi3ELi4ELi3EEENS4_18smem_ptr_flag_bitsILi16EEENSS_INS5_IJNSA_ILi8EEENSA_ILi64EEEEEENS5_IJS17_SD_EEEEEEEvNS4_8identityES10_S1B_vS1C_EENS_8epilogue10collective18CollectiveEpilogueINS1E_23Sm100TmaWarpSpecializedILi4ELi2ELi16ELb1ELb0EEEJNS5_IJS17_SG_SG_EEENS5_IJNSS_IS17_SD_EENSS_INS5_IJNSA_ILi16EEESC_EEENS5_IJSD_S17_EEEEEEEESI_SJ_SI_SJ_NS1E_6fusion15FusionCallbacksIS1I_NS1Q_17LinearCombinationISI_fSI_fLNS_15FloatRoundStyleE2EEES1J_S1P_JEEENS4_5SM1004TMEM4LOAD26SM100_TMEM_LOAD_32dp32b16xENS4_13SM90_TMA_LOADENS11_INS12_ILi1ELi4ELi3EEES15_NSS_INS5_IJS16_S1L_EEENS5_IJS1L_SD_EEEEEEENS4_39AutoVectorizingCopyWithAssumedAlignmentILi128EEENS4_14SM90_TMA_STOREES25_S27_S27_EEEvvEEEEvNT_6ParamsE) ;  /* 0xffffff5c045c7950 */ /* 0x000fea0003c3ffff */
        .weak           $__internal_2_$__cuda_sm10x_tcgen05_guardrail_trap_unallocated_columns_being_dealloced
        .type           $__internal_2_$__cuda_sm10x_tcgen05_guardrail_trap_unallocated_columns_being_dealloced,@function
        .size           $__internal_2_$__cuda_sm10x_tcgen05_guardrail_trap_unallocated_columns_being_dealloced,(.L_x_207 - $__internal_2_$__cuda_sm10x_tcgen05_guardrail_trap_unallocated_columns_being_dealloced)
$__internal_2_$__cuda_sm10x_tcgen05_guardrail_trap_unallocated_columns_being_dealloced:
[----:B------:R-:W-:Y:S05]  /*a290*/  BPT.TRAP 0x1 ;  /* 0x000000040000795c */ /* 0x000fea0000300000 */
[----:B------:R-:W-:-:S04]  /*a2a0*/  HFMA2 R3, -RZ, RZ, 0, 0 ;  /* 0x00000000ff037431 */ /* 0x000fc800000001ff */
[----:B------:R-:W-:Y:S05]  /*a2b0*/  RET.REL.NODEC R2 `(_ZN7cutlass13device_kernelINS_4gemm6kernel13GemmUniversalIN4cute5tupleIJiiiiEEENS1_10collective13CollectiveMmaINS1_35MainloopSm100TmaUmmaWarpSpecializedILi6ELi2ELi4ENS5_IJNS4_1CILi4EEENSA_ILi2EEENSA_ILi1EEEEEEEENS5_IJNSA_ILi128EEESG_SG_EEENS_6half_tENS5_IJlSD_lEEESI_SJ_NS4_8TiledMMAINS4_8MMA_AtomIJNS4_26SM100_MMA_F16BF16_2x1SM_SSISI_SI_fLi128ELi128ELNS4_4UMMA5MajorE0ELSO_0ELNSN_7ScaleInE0ELSP_0EEEEEENS4_6LayoutINS5_IJSD_SD_SD_EEENS5_IJNSA_ILi0EEESU_SU_EEEEENS5_IJNS4_10UnderscoreESX_SX_EEEEENS4_28SM100_TMA_2SM_LOAD_MULTICASTENS4_14ComposedLayoutINS4_7SwizzleILi3ELi4ELi3EEENS4_18smem_ptr_flag_bitsILi16EEENSS_INS5_IJNSA_ILi8EEENSA_ILi64EEEEEENS5_IJS17_SD_EEEEEEEvNS4_8identityES10_S1B_vS1C_EENS_8epilogue10collective18CollectiveEpilogueINS1E_23Sm100TmaWarpSpecializedILi4ELi2ELi16ELb1ELb0EEEJNS5_IJS17_SG_SG_EEENS5_IJNSS_IS17_SD_EENSS_INS5_IJNSA_ILi16EEESC_EEENS5_IJSD_S17_EEEEEEEESI_SJ_SI_SJ_NS1E_6fusion15FusionCallbacksIS1I_NS1Q_17LinearCombinationISI_fSI_fLNS_15FloatRoundStyleE2EEES1J_S1P_JEEENS4_5SM1004TMEM4LOAD26SM100_TMEM_LOAD_32dp32b16xENS4_13SM90_TMA_LOADENS11_INS12_ILi1ELi4ELi3EEES15_NSS_INS5_IJS16_S1L_EEENS5_IJS1L_SD_EEEEEEENS4_39AutoVectorizingCopyWithAssumedAlignmentILi128EEENS4_14SM90_TMA_STOREES25_S27_S27_EEEvvEEEEvNT_6ParamsE) ;  /* 0xffffff5c02507950 */ /* 0x000fea0003c3ffff */
.L_x_206:
[----:B------:R-:W-:-:S00]  /*a2c0*/  BRA `(.L_x_206) ;  /* 0xfffffffc00fc7947 */ /* 0x000fc0000383ffff */
[----:B------:R-:W-:-:S00]  /*a2d0*/  NOP ;  /* 0x0000000000007918 */ /* 0x000fc00000000000 */
        /* <DEDUP_REMOVED lines=10> */
.L_x_207:


//--------------------- .nv.global.init           --------------------------
	.section	.nv.global.init,"aw",@progbits
.nv.global.init:
	.type		$str$27,@object
	.size		$str$27,($str$28 - $str$27)
$str$27:
        /*0000*/ 	.byte	0x28, 0x61, 0x64, 0x64, 0x72, 0x65, 0x73, 0x73, 0x20, 0x26, 0x20, 0x6d, 0x61, 0x73, 0x6b, 0x29
        /*0010*/ 	.byte	0x20, 0x3d, 0x3d, 0x20, 0x30, 0x00
	.type		$str$28,@object
	.size		$str$28,($str$26 - $str$28)
$str$28:
        /*0016*/ 	.byte	0x2f, 0x74, 0x6d, 0x70, 0x2f, 0x63, 0x75, 0x74, 0x6c, 0x61, 0x73, 0x73, 0x5f, 0x73, 0x77, 0x65
        /*0026*/ 	.byte	0x65, 0x70, 0x5f, 0x73, 0x72, 0x63, 0x2f, 0x69, 0x6e, 0x63, 0x6c, 0x75, 0x64, 0x65, 0x2f, 0x63
        /*0036*/ 	.byte	0x75, 0x74, 0x65, 0x2f, 0x70, 0x6f, 0x69, 0x6e, 0x74, 0x65, 0x72, 0x5f, 0x66, 0x6c, 0x61, 0x67
        /*0046*/ 	.byte	0x67, 0x65, 0x64, 0x2e, 0x68, 0x70, 0x70, 0x00
	.type		$str$26,@object
	.size		$str$26,($str$25 - $str$26)
$str$26:
        /*004e*/ 	.byte	0x2f, 0x74, 0x6d, 0x70, 0x2f, 0x63, 0x75, 0x74, 0x6c, 0x61, 0x73, 0x73, 0x5f, 0x73, 0x77, 0x65
        /*005e*/ 	.byte	0x65, 0x70, 0x5f, 0x73, 0x72, 0x63, 0x2f, 0x69, 0x6e, 0x63, 0x6c, 0x75, 0x64, 0x65, 0x2f, 0x63
        /*006e*/ 	.byte	0x75, 0x74, 0x65, 0x2f, 0x61, 0x74, 0x6f, 0x6d, 0x2f, 0x63, 0x6f, 0x70, 0x79, 0x5f, 0x74, 0x72
        /*007e*/ 	.byte	0x61, 0x69, 0x74, 0x73, 0x5f, 0x73, 0x6d, 0x31, 0x30, 0x30, 0x2e, 0x68, 0x70, 0x70, 0x00
	.type		$str$25,@object
	.size		$str$25,(__unnamed_1 - $str$25)
$str$25:
        /*008d*/ 	.byte	0x28, 0x28, 0x75, 0x69, 0x6e, 0x74, 0x33, 0x32, 0x5f, 0x74, 0x28, 0x74, 0x68, 0x72, 0x65, 0x61
        /*009d*/ 	.byte	0x64, 0x49, 0x64, 0x78, 0x2e, 0x78, 0x29, 0x20, 0x2f, 0x20, 0x33, 0x32, 0x29, 0x20, 0x25, 0x20
        /*00ad*/ 	.byte	0x34, 0x29, 0x20, 0x3d, 0x3d, 0x20, 0x28, 0x28, 0x28, 0x74, 0x6d, 0x65, 0x6d, 0x5f, 0x61, 0x64
        /*00bd*/ 	.byte	0x64, 0x72, 0x20, 0x3e, 0x3e, 0x20, 0x31, 0x36, 0x29, 0x20, 0x2f, 0x20, 0x33, 0x32, 0x29, 0x20
        /*00cd*/ 	.byte	0x25, 0x20, 0x34, 0x29, 0x00
	.type		__unnamed_1,@object
	.size		__unnamed_1,(__unnamed_2 - __unnamed_1)
__unnamed_1:
        /*00d2*/ 	.byte	0x61, 0x75, 0x74, 0x6f, 0x20, 0x63, 0x75, 0x74, 0x65, 0x3a, 0x3a, 0x61, 0x73, 0x5f, 0x70, 0x6f
        /* <DEDUP_REMOVED lines=24> */
        /*0262*/ 	.byte	0x34, 0x38, 0x3e, 0x3e, 0x3e, 0x3e, 0x5d, 0x00
	.type		__unnamed_2,@object
	.size		__unnamed_2,(.L_2 - __unnamed_2)
__unnamed_2:
        /* <DEDUP_REMOVED lines=40> */
        /*04ea*/ 	.byte	0x3a, 0x3a, 0x43, 0x3c, 0x30, 0x3e, 0x3e, 0x3e, 0x3e, 0x5d, 0x00
.L_2:


//--------------------- .nv.shared._ZN7cutlass13device_kernelINS_4gemm6kernel13GemmUniversalIN4cute5tupleIJiiiiEEENS1_10collective13CollectiveMmaINS1_35MainloopSm100TmaUmmaWarpSpecializedILi6ELi2ELi4ENS5_IJNS4_1CILi4EEENSA_ILi2EEENSA_ILi1EEEEEEEENS5_IJNSA_ILi128EEESG_SG_EEENS_6half_tENS5_IJlSD_lEEESI_SJ_NS4_8TiledMMAINS4_8MMA_AtomIJNS4_26SM100_MMA_F16BF16_2x1SM_SSISI_SI_fLi128ELi128ELNS4_4UMMA5MajorE0ELSO_0ELNSN_7ScaleInE0ELSP_0EEEEEENS4_6LayoutINS5_IJSD_SD_SD_EEENS5_IJNSA_ILi0EEESU_SU_EEEEENS5_IJNS4_10UnderscoreESX_SX_EEEEENS4_28SM100_TMA_2SM_LOAD_MULTICASTENS4_14ComposedLayoutINS4_7SwizzleILi3ELi4ELi3EEENS4_18smem_ptr_flag_bitsILi16EEENSS_INS5_IJNSA_ILi8EEENSA_ILi64EEEEEENS5_IJS17_SD_EEEEEEEvNS4_8identityES10_S1B_vS1C_EENS_8epilogue10collective18CollectiveEpilogueINS1E_23Sm100TmaWarpSpecializedILi4ELi2ELi16ELb1ELb0EEEJNS5_IJS17_SG_SG_EEENS5_IJNSS_IS17_SD_EENSS_INS5_IJNSA_ILi16EEESC_EEENS5_IJSD_S17_EEEEEEEESI_SJ_SI_SJ_NS1E_6fusion15FusionCallbacksIS1I_NS1Q_17LinearCombinationISI_fSI_fLNS_15FloatRoundStyleE2EEES1J_S1P_JEEENS4_5SM1004TMEM4LOAD26SM100_TMEM_LOAD_32dp32b16xENS4_13SM90_TMA_LOADENS11_INS12_ILi1ELi4ELi3EEES15_NSS_INS5_IJS16_S1L_EEENS5_IJS1L_SD_EEEEEEENS4_39AutoVectorizingCopyWithAssumedAlignmentILi128EEENS4_14SM90_TMA_STOREES25_S27_S27_EEEvvEEEEvNT_6ParamsE --------------------------
	.section	.nv.shared._ZN7cutlass13device_kernelINS_4gemm6kernel13GemmUniversalIN4cute5tupleIJiiiiEEENS1_10collective13CollectiveMmaINS1_35MainloopSm100TmaUmmaWarpSpecializedILi6ELi2ELi4ENS5_IJNS4_1CILi4EEENSA_ILi2EEENSA_ILi1EEEEEEEENS5_IJNSA_ILi128EEESG_SG_EEENS_6half_tENS5_IJlSD_lEEESI_SJ_NS4_8TiledMMAINS4_8MMA_AtomIJNS4_26SM100_MMA_F16BF16_2x1SM_SSISI_SI_fLi128ELi128ELNS4_4UMMA5MajorE0ELSO_0ELNSN_7ScaleInE0ELSP_0EEEEEENS4_6LayoutINS5_IJSD_SD_SD_EEENS5_IJNSA_ILi0EEESU_SU_EEEEENS5_IJNS4_10UnderscoreESX_SX_EEEEENS4_28SM100_TMA_2SM_LOAD_MULTICASTENS4_14ComposedLayoutINS4_7SwizzleILi3ELi4ELi3EEENS4_18smem_ptr_flag_bitsILi16EEENSS_INS5_IJNSA_ILi8EEENSA_ILi64EEEEEENS5_IJS17_SD_EEEEEEEvNS4_8identityES10_S1B_vS1C_EENS_8epilogue10collective18CollectiveEpilogueINS1E_23Sm100TmaWarpSpecializedILi4ELi2ELi16ELb1ELb0EEEJNS5_IJS17_SG_SG_EEENS5_IJNSS_IS17_SD_EENSS_INS5_IJNSA_ILi16EEESC_EEENS5_IJSD_S17_EEEEEEEESI_SJ_SI_SJ_NS1E_6fusion15FusionCallbacksIS1I_NS1Q_17LinearCombinationISI_fSI_fLNS_15FloatRoundStyleE2EEES1J_S1P_JEEENS4_5SM1004TMEM4LOAD26SM100_TMEM_LOAD_32dp32b16xENS4_13SM90_TMA_LOADENS11_INS12_ILi1ELi4ELi3EEES15_NSS_INS5_IJS16_S1L_EEENS5_IJS1L_SD_EEEEEEENS4_39AutoVectorizingCopyWithAssumedAlignmentILi128EEENS4_14SM90_TMA_STOREES25_S27_S27_EEEvvEEEEvNT_6ParamsE,"aw",@nobits
	.sectionflags	@""
	.align	16
	.zero		1024


//--------------------- .nv.shared.reserved.0     --------------------------
	.section	.nv.shared.reserved.0,"aw",@nobits
	.weak		__nv_reservedSMEM_offset_0_alias
	.size		__nv_reservedSMEM_offset_0_alias, 0, 64
	.other		__nv_reservedSMEM_offset_0_alias,@"STO_CUDA_RESERVED_SHARED STV_DEFAULT"
__nv_reservedSMEM_offset_0_alias:
	.zero		0
.nv.shared.reserved.0:
	.zero		64
	.weak		__nv_reservedSMEM_tcgen05_partition
	.type		__nv_reservedSMEM_tcgen05_partition,@object
	.size		__nv_reservedSMEM_tcgen05_partition,(.L_0 - __nv_reservedSMEM_tcgen05_partition)
__nv_reservedSMEM_tcgen05_partition:
	.zero		32
.L_0:


//--------------------- .nv.global                --------------------------
	.section	.nv.global,"aw",@nobits
.nv.global:
	.type		_ZN40_INTERNAL_a4c839c1_4_k_cu_2a7d633f_330274cute1_E,@object
	.size		_ZN40_INTERNAL_a4c839c1_4_k_cu_2a7d633f_330274cute1_E,(_ZN40_INTERNAL_a4c839c1_4_k_cu_2a7d633f_330274cuda3std3__45__cpo6cbeginE - _ZN40_INTERNAL_a4c839c1_4_k_cu_2a7d633f_330274cute1_E)
_ZN40_INTERNAL_a4c839c1_4_k_cu_2a7d633f_330274cute1_E:
	.zero		1
	.type		_ZN40_INTERNAL_a4c839c1_4_k_cu_2a7d633f_330274cuda3std3__45__cpo6cbeginE,@object
	.size		_ZN40_INTERNAL_a4c839c1_4_k_cu_2a7d633f_330274cuda3std3__45__cpo6cbeginE,(_ZN40_INTERNAL_a4c839c1_4_k_cu_2a7d633f_330274cuda3std3__48in_placeE - _ZN40_INTERNAL_a4c839c1_4_k_cu_2a7d633f_330274cuda3std3__45__cpo6cbeginE)
_ZN40_INTERNAL_a4c839c1_4_k_cu_2a7d633f_330274cuda3std3__45__cpo6cbeginE:
	.zero		1
	.type		_ZN40_INTERNAL_a4c839c1_4_k_cu_2a7d633f_330274cuda3std3__48in_placeE,@object
	.size		_ZN40_INTERNAL_a4c839c1_4_k_cu_2a7d633f_330274cuda3std3__48in_placeE,(_ZN40_INTERNAL_a4c839c1_4_k_cu_2a7d633f_330274cuda3std6ranges3__45__cpo9iter_moveE - _ZN40_INTERNAL_a4c839c1_4_k_cu_2a7d633f_330274cuda3std3__48in_placeE)
_ZN40_INTERNAL_a4c839c1_4_k_cu_2a7d633f_330274cuda3std3__48in_placeE:
	.zero		1
	.type		_ZN40_INTERNAL_a4c839c1_4_k_cu_2a7d633f_330274cuda3std6ranges3__45__cpo9iter_moveE,@object
	.size		_ZN40_INTERNAL_a4c839c1_4_k_cu_2a7d633f_330274cuda3std6ranges3__45__cpo9iter_moveE,(_ZN40_INTERNAL_a4c839c1_4_k_cu_2a7d633f_330274cuda3std3__45__cpo5beginE - _ZN40_INTERNAL_a4c839c1_4_k_cu_2a7d633f_330274cuda3std6ranges3__45__cpo9iter_moveE)
_ZN40_INTERNAL_a4c839c1_4_k_cu_2a7d633f_330274cuda3std6ranges3__45__cpo9iter_moveE:
	.zero		1
	.type		_ZN40_INTERNAL_a4c839c1_4_k_cu_2a7d633f_330274cuda3std3__45__cpo5beginE,@object
	.size		_ZN40_INTERNAL_a4c839c1_4_k_cu_2a7d633f_330274cuda3std3__45__cpo5beginE,(_ZN40_INTERNAL_a4c839c1_4_k_cu_2a7d633f_330274cuda3std3__442_GLOBAL__N__a4c839c1_4_k_cu_2a7d633f_330276ignoreE - _ZN40_INTERNAL_a4c839c1_4_k_cu_2a7d633f_330274cuda3std3__45__cpo5beginE)
_ZN40_INTERNAL_a4c839c1_4_k_cu_2a7d633f_330274cuda3std3__45__cpo5beginE:
	.zero		1
	.type		_ZN40_INTERNAL_a4c839c1_4_k_cu_2a7d633f_330274cuda3std3__442_GLOBAL__N__a4c839c1_4_k_cu_2a7d633f_330276ignoreE,@object
	.size		_ZN40_INTERNAL_a4c839c1_4_k_cu_2a7d633f_330274cuda3std3__442_GLOBAL__N__a4c839c1_4_k_cu_2a7d633f_330276ignoreE,(_ZN40_INTERNAL_a4c839c1_4_k_cu_2a7d633f_330274cute7productE - _ZN40_INTERNAL_a4c839c1_4_k_cu_2a7d633f_330274cuda3std3__442_GLOBAL__N__a4c839c1_4_k_cu_2a7d633f_330276ignoreE)
_ZN40_INTERNAL_a4c839c1_4_k_cu_2a7d633f_330274cuda3std3__442_GLOBAL__N__a4c839c1_4_k_cu_2a7d633f_330276ignoreE:
	.zero		1
	.type		_ZN40_INTERNAL_a4c839c1_4_k_cu_2a7d633f_330274cute7productE,@object
	.size		_ZN40_INTERNAL_a4c839c1_4_k_cu_2a7d633f_330274cute7productE,(_ZN40_INTERNAL_a4c839c1_4_k_cu_2a7d633f_330274cuda3std3__45__cpo3endE - _ZN40_INTERNAL_a4c839c1_4_k_cu_2a7d633f_330274cute7productE)
_ZN40_INTERNAL_a4c839c1_4_k_cu_2a7d633f_330274cute7productE:
	.zero		1
	.type		_ZN40_INTERNAL_a4c839c1_4_k_cu_2a7d633f_330274cuda3std3__45__cpo3endE,@object
	.size		_ZN40_INTERNAL_a4c839c1_4_k_cu_2a7d633f_330274cuda3std3__45__cpo3endE,(_ZN40_INTERNAL_a4c839c1_4_k_cu_2a7d633f_330274cuda3std3__419piecewise_constructE - _ZN40_INTERNAL_a4c839c1_4_k_cu_2a7d633f_330274cuda3std3__45__cpo3endE)
_ZN40_INTERNAL_a4c839c1_4_k_cu_2a7d633f_330274cuda3std3__45__cpo3endE:
	.zero		1
	.type		_ZN40_INTERNAL_a4c839c1_4_k_cu_2a7d633f_330274cuda3std3__419piecewise_constructE,@object
	.size		_ZN40_INTERNAL_a4c839c1_4_k_cu_2a7d633f_330274cuda3std3__419piecewise_constructE,(_ZN40_INTERNAL_a4c839c1_4_k_cu_2a7d633f_330274cuda3std3__45__cpo4cendE - _ZN40_INTERNAL_a4c839c1_4_k_cu_2a7d633f_330274cuda3std3__419piecewise_constructE)
_ZN40_INTERNAL_a4c839c1_4_k_cu_2a7d633f_330274cuda3std3__419piecewise_constructE:
	.zero		1
	.type		_ZN40_INTERNAL_a4c839c1_4_k_cu_2a7d633f_330274cuda3std3__45__cpo4cendE,@object
	.size		_ZN40_INTERNAL_a4c839c1_4_k_cu_2a7d633f_330274cuda3std3__45__cpo4cendE,(_ZN40_INTERNAL_a4c839c1_4_k_cu_2a7d633f_330274cuda3std6ranges3__45__cpo4swapE - _ZN40_INTERNAL_a4c839c1_4_k_cu_2a7d633f_330274cuda3std3__45__cpo4cendE)
_ZN40_INTERNAL_a4c839c1_4_k_cu_2a7d633f_330274cuda3std3__45__cpo4cendE:
	.zero		1
	.type		_ZN40_INTERNAL_a4c839c1_4_k_cu_2a7d633f_330274cuda3std6ranges3__45__cpo4swapE,@object
	.size		_ZN40_INTERNAL_a4c839c1_4_k_cu_2a7d633f_330274cuda3std6ranges3__45__cpo4swapE,(.L_10 - _ZN40_INTERNAL_a4c839c1_4_k_cu_2a7d633f_330274cuda3std6ranges3__45__cpo4swapE)
_ZN40_INTERNAL_a4c839c1_4_k_cu_2a7d633f_330274cuda3std6ranges3__45__cpo4swapE:
	.zero		1
.L_10:


//--------------------- .nv.constant0._ZN7cutlass13device_kernelINS_4gemm6kernel13GemmUniversalIN4cute5tupleIJiiiiEEENS1_10collective13CollectiveMmaINS1_35MainloopSm100TmaUmmaWarpSpecializedILi6ELi2ELi4ENS5_IJNS4_1CILi4EEENSA_ILi2EEENSA_ILi1EEEEEEEENS5_IJNSA_ILi128EEESG_SG_EEENS_6half_tENS5_IJlSD_lEEESI_SJ_NS4_8TiledMMAINS4_8MMA_AtomIJNS4_26SM100_MMA_F16BF16_2x1SM_SSISI_SI_fLi128ELi128ELNS4_4UMMA5MajorE0ELSO_0ELNSN_7ScaleInE0ELSP_0EEEEEENS4_6LayoutINS5_IJSD_SD_SD_EEENS5_IJNSA_ILi0EEESU_SU_EEEEENS5_IJNS4_10UnderscoreESX_SX_EEEEENS4_28SM100_TMA_2SM_LOAD_MULTICASTENS4_14ComposedLayoutINS4_7SwizzleILi3ELi4ELi3EEENS4_18smem_ptr_flag_bitsILi16EEENSS_INS5_IJNSA_ILi8EEENSA_ILi64EEEEEENS5_IJS17_SD_EEEEEEEvNS4_8identityES10_S1B_vS1C_EENS_8epilogue10collective18CollectiveEpilogueINS1E_23Sm100TmaWarpSpecializedILi4ELi2ELi16ELb1ELb0EEEJNS5_IJS17_SG_SG_EEENS5_IJNSS_IS17_SD_EENSS_INS5_IJNSA_ILi16EEESC_EEENS5_IJSD_S17_EEEEEEEESI_SJ_SI_SJ_NS1E_6fusion15FusionCallbacksIS1I_NS1Q_17LinearCombinationISI_fSI_fLNS_15FloatRoundStyleE2EEES1J_S1P_JEEENS4_5SM1004TMEM4LOAD26SM100_TMEM_LOAD_32dp32b16xENS4_13SM90_TMA_LOADENS11_INS12_ILi1ELi4ELi3EEES15_NSS_INS5_IJS16_S1L_EEENS5_IJS1L_SD_EEEEEEENS4_39AutoVectorizingCopyWithAssumedAlignmentILi128EEENS4_14SM90_TMA_STOREES25_S27_S27_EEEvvEEEEvNT_6ParamsE --------------------------
	.section	.nv.constant0._ZN7cutlass13device_kernelINS_4gemm6kernel13GemmUniversalIN4cute5tupleIJiiiiEEENS1_10collective13CollectiveMmaINS1_35MainloopSm100TmaUmmaWarpSpecializedILi6ELi2ELi4ENS5_IJNS4_1CILi4EEENSA_ILi2EEENSA_ILi1EEEEEEEENS5_IJNSA_ILi128EEESG_SG_EEENS_6half_tENS5_IJlSD_lEEESI_SJ_NS4_8TiledMMAINS4_8MMA_AtomIJNS4_26SM100_MMA_F16BF16_2x1SM_SSISI_SI_fLi128ELi128ELNS4_4UMMA5MajorE0ELSO_0ELNSN_7ScaleInE0ELSP_0EEEEEENS4_6LayoutINS5_IJSD_SD_SD_EEENS5_IJNSA_ILi0EEESU_SU_EEEEENS5_IJNS4_10UnderscoreESX_SX_EEEEENS4_28SM100_TMA_2SM_LOAD_MULTICASTENS4_14ComposedLayoutINS4_7SwizzleILi3ELi4ELi3EEENS4_18smem_ptr_flag_bitsILi16EEENSS_INS5_IJNSA_ILi8EEENSA_ILi64EEEEEENS5_IJS17_SD_EEEEEEEvNS4_8identityES10_S1B_vS1C_EENS_8epilogue10collective18CollectiveEpilogueINS1E_23Sm100TmaWarpSpecializedILi4ELi2ELi16ELb1ELb0EEEJNS5_IJS17_SG_SG_EEENS5_IJNSS_IS17_SD_EENSS_INS5_IJNSA_ILi16EEESC_EEENS5_IJSD_S17_EEEEEEEESI_SJ_SI_SJ_NS1E_6fusion15FusionCallbacksIS1I_NS1Q_17LinearCombinationISI_fSI_fLNS_15FloatRoundStyleE2EEES1J_S1P_JEEENS4_5SM1004TMEM4LOAD26SM100_TMEM_LOAD_32dp32b16xENS4_13SM90_TMA_LOADENS11_INS12_ILi1ELi4ELi3EEES15_NSS_INS5_IJS16_S1L_EEENS5_IJS1L_SD_EEEEEEENS4_39AutoVectorizingCopyWithAssumedAlignmentILi128EEENS4_14SM90_TMA_STOREES25_S27_S27_EEEvvEEEEvNT_6ParamsE,"a",@progbits
	.sectionflags	@""
	.align	4
.nv.constant0._ZN7cutlass13device_kernelINS_4gemm6kernel13GemmUniversalIN4cute5tupleIJiiiiEEENS1_10collective13CollectiveMmaINS1_35MainloopSm100TmaUmmaWarpSpecializedILi6ELi2ELi4ENS5_IJNS4_1CILi4EEENSA_ILi2EEENSA_ILi1EEEEEEEENS5_IJNSA_ILi128EEESG_SG_EEENS_6half_tENS5_IJlSD_lEEESI_SJ_NS4_8TiledMMAINS4_8MMA_AtomIJNS4_26SM100_MMA_F16BF16_2x1SM_SSISI_SI_fLi128ELi128ELNS4_4UMMA5MajorE0ELSO_0ELNSN_7ScaleInE0ELSP_0EEEEEENS4_6LayoutINS5_IJSD_SD_SD_EEENS5_IJNSA_ILi0EEESU_SU_EEEEENS5_IJNS4_10UnderscoreESX_SX_EEEEENS4_28SM100_TMA_2SM_LOAD_MULTICASTENS4_14ComposedLayoutINS4_7SwizzleILi3ELi4ELi3EEENS4_18smem_ptr_flag_bitsILi16EEENSS_INS5_IJNSA_ILi8EEENSA_ILi64EEEEEENS5_IJS17_SD_EEEEEEEvNS4_8identityES10_S1B_vS1C_EENS_8epilogue10collective18CollectiveEpilogueINS1E_23Sm100TmaWarpSpecializedILi4ELi2ELi16ELb1ELb0EEEJNS5_IJS17_SG_SG_EEENS5_IJNSS_IS17_SD_EENSS_INS5_IJNSA_ILi16EEESC_EEENS5_IJSD_S17_EEEEEEEESI_SJ_SI_SJ_NS1E_6fusion15FusionCallbacksIS1I_NS1Q_17LinearCombinationISI_fSI_fLNS_15FloatRoundStyleE2EEES1J_S1P_JEEENS4_5SM1004TMEM4LOAD26SM100_TMEM_LOAD_32dp32b16xENS4_13SM90_TMA_LOADENS11_INS12_ILi1ELi4ELi3EEES15_NSS_INS5_IJS16_S1L_EEENS5_IJS1L_SD_EEEEEEENS4_39AutoVectorizingCopyWithAssumedAlignmentILi128EEENS4_14SM90_TMA_STOREES25_S27_S27_EEEvvEEEEvNT_6ParamsE:
	.zero		2944


//--------------------- SYMBOLS --------------------------

	.type		.nv.reservedSmem.offset0,@object
	.size		.nv.reservedSmem.offset0,0x4
	.type		.nv.reservedSmem.cap,@object
	.size		.nv.reservedSmem.cap,0x4
	.type		__assertfail,@function
